//
// Generated by NVIDIA NVVM Compiler
//
// Compiler Build ID: CL-36424714
// Cuda compilation tools, release 13.0, V13.0.88
// Based on NVVM 20.0.0
//

.version 9.0
.target sm_100
.address_size 64

	// .globl	_Z19RGB2GreyscaleKernelPhS_ii
// _ZZ16rgbToRGBA_KernelP6RGBA_tPhiE9sharedRGB has been demoted
// _ZZ16rgbaToRGB_KernelPhP6RGBA_tiE9sharedRGB has been demoted
.extern .shared .align 16 .b8 img_pixels[];

.visible .entry _Z19RGB2GreyscaleKernelPhS_ii(
	.param .u64 .ptr .align 1 _Z19RGB2GreyscaleKernelPhS_ii_param_0,
	.param .u64 .ptr .align 1 _Z19RGB2GreyscaleKernelPhS_ii_param_1,
	.param .u32 _Z19RGB2GreyscaleKernelPhS_ii_param_2,
	.param .u32 _Z19RGB2GreyscaleKernelPhS_ii_param_3
)
{
	.reg .pred 	%p<4>;
	.reg .b16 	%rs<15>;
	.reg .b32 	%r<13>;
	.reg .b64 	%rd<9>;

	ld.param.u64 	%rd1, [_Z19RGB2GreyscaleKernelPhS_ii_param_0];
	ld.param.u64 	%rd2, [_Z19RGB2GreyscaleKernelPhS_ii_param_1];
	ld.param.u32 	%r3, [_Z19RGB2GreyscaleKernelPhS_ii_param_2];
	ld.param.u32 	%r4, [_Z19RGB2GreyscaleKernelPhS_ii_param_3];
	mov.u32 	%r5, %ctaid.y;
	mov.u32 	%r6, %ntid.y;
	mov.u32 	%r7, %tid.y;
	mad.lo.s32 	%r1, %r5, %r6, %r7;
	mov.u32 	%r8, %ctaid.x;
	mov.u32 	%r9, %ntid.x;
	mov.u32 	%r10, %tid.x;
	mad.lo.s32 	%r2, %r8, %r9, %r10;
	setp.ge.s32 	%p1, %r1, %r4;
	setp.ge.s32 	%p2, %r2, %r3;
	or.pred  	%p3, %p2, %p1;
	@%p3 bra 	$L__BB0_2;
	cvta.to.global.u64 	%rd3, %rd1;
	cvta.to.global.u64 	%rd4, %rd2;
	mad.lo.s32 	%r11, %r3, %r1, %r2;
	mul.lo.s32 	%r12, %r11, 3;
	cvt.s64.s32 	%rd5, %r12;
	add.s64 	%rd6, %rd3, %rd5;
	ld.global.u8 	%rs1, [%rd6];
	mul.lo.s16 	%rs2, %rs1, 21;
	mul.hi.u16 	%rs3, %rs2, 5243;
	shr.u16 	%rs4, %rs3, 3;
	ld.global.u8 	%rs5, [%rd6+1];
	mul.lo.s16 	%rs6, %rs5, 71;
	mul.hi.u16 	%rs7, %rs6, 5243;
	shr.u16 	%rs8, %rs7, 3;
	add.s16 	%rs9, %rs8, %rs4;
	ld.global.u8 	%rs10, [%rd6+2];
	mul.lo.s16 	%rs11, %rs10, 7;
	mul.hi.u16 	%rs12, %rs11, 1311;
	shr.u16 	%rs13, %rs12, 1;
	add.s16 	%rs14, %rs9, %rs13;
	cvt.s64.s32 	%rd7, %r11;
	add.s64 	%rd8, %rd4, %rd7;
	st.global.u8 	[%rd8], %rs14;
$L__BB0_2:
	ret;

}
	// .globl	_Z22nearestNeighborsKernelPhS_iiiii
.visible .entry _Z22nearestNeighborsKernelPhS_iiiii(
	.param .u64 .ptr .align 1 _Z22nearestNeighborsKernelPhS_iiiii_param_0,
	.param .u64 .ptr .align 1 _Z22nearestNeighborsKernelPhS_iiiii_param_1,
	.param .u32 _Z22nearestNeighborsKernelPhS_iiiii_param_2,
	.param .u32 _Z22nearestNeighborsKernelPhS_iiiii_param_3,
	.param .u32 _Z22nearestNeighborsKernelPhS_iiiii_param_4,
	.param .u32 _Z22nearestNeighborsKernelPhS_iiiii_param_5,
	.param .u32 _Z22nearestNeighborsKernelPhS_iiiii_param_6
)
{
	.reg .pred 	%p<4>;
	.reg .b16 	%rs<4>;
	.reg .b32 	%r<19>;
	.reg .b64 	%rd<9>;

	ld.param.u64 	%rd1, [_Z22nearestNeighborsKernelPhS_iiiii_param_0];
	ld.param.u64 	%rd2, [_Z22nearestNeighborsKernelPhS_iiiii_param_1];
	ld.param.u32 	%r3, [_Z22nearestNeighborsKernelPhS_iiiii_param_2];
	ld.param.u32 	%r6, [_Z22nearestNeighborsKernelPhS_iiiii_param_3];
	ld.param.u32 	%r4, [_Z22nearestNeighborsKernelPhS_iiiii_param_4];
	ld.param.u32 	%r5, [_Z22nearestNeighborsKernelPhS_iiiii_param_6];
	mov.u32 	%r7, %ctaid.y;
	mov.u32 	%r8, %ntid.y;
	mov.u32 	%r9, %tid.y;
	mad.lo.s32 	%r1, %r7, %r8, %r9;
	mov.u32 	%r10, %ctaid.x;
	mov.u32 	%r11, %ntid.x;
	mov.u32 	%r12, %tid.x;
	mad.lo.s32 	%r2, %r10, %r11, %r12;
	setp.ge.s32 	%p1, %r1, %r6;
	setp.ge.s32 	%p2, %r2, %r3;
	or.pred  	%p3, %p2, %p1;
	@%p3 bra 	$L__BB1_2;
	cvta.to.global.u64 	%rd3, %rd2;
	cvta.to.global.u64 	%rd4, %rd1;
	div.s32 	%r13, %r2, %r5;
	div.s32 	%r14, %r1, %r5;
	mad.lo.s32 	%r15, %r14, %r4, %r13;
	mul.lo.s32 	%r16, %r15, 3;
	cvt.s64.s32 	%rd5, %r16;
	add.s64 	%rd6, %rd3, %rd5;
	ld.global.u8 	%rs1, [%rd6];
	mad.lo.s32 	%r17, %r3, %r1, %r2;
	mul.lo.s32 	%r18, %r17, 3;
	cvt.s64.s32 	%rd7, %r18;
	add.s64 	%rd8, %rd4, %rd7;
	st.global.u8 	[%rd8], %rs1;
	ld.global.u8 	%rs2, [%rd6+1];
	st.global.u8 	[%rd8+1], %rs2;
	ld.global.u8 	%rs3, [%rd6+2];
	st.global.u8 	[%rd8+2], %rs3;
$L__BB1_2:
	ret;

}
	// .globl	_Z36nearestNeighbors_GreyCon_Kernel_RGBAP6RGBA_tPhS0_iiiii
.visible .entry _Z36nearestNeighbors_GreyCon_Kernel_RGBAP6RGBA_tPhS0_iiiii(
	.param .u64 .ptr .align 1 _Z36nearestNeighbors_GreyCon_Kernel_RGBAP6RGBA_tPhS0_iiiii_param_0,
	.param .u64 .ptr .align 1 _Z36nearestNeighbors_GreyCon_Kernel_RGBAP6RGBA_tPhS0_iiiii_param_1,
	.param .u64 .ptr .align 1 _Z36nearestNeighbors_GreyCon_Kernel_RGBAP6RGBA_tPhS0_iiiii_param_2,
	.param .u32 _Z36nearestNeighbors_GreyCon_Kernel_RGBAP6RGBA_tPhS0_iiiii_param_3,
	.param .u32 _Z36nearestNeighbors_GreyCon_Kernel_RGBAP6RGBA_tPhS0_iiiii_param_4,
	.param .u32 _Z36nearestNeighbors_GreyCon_Kernel_RGBAP6RGBA_tPhS0_iiiii_param_5,
	.param .u32 _Z36nearestNeighbors_GreyCon_Kernel_RGBAP6RGBA_tPhS0_iiiii_param_6,
	.param .u32 _Z36nearestNeighbors_GreyCon_Kernel_RGBAP6RGBA_tPhS0_iiiii_param_7
)
{
	.reg .pred 	%p<4>;
	.reg .b16 	%rs<18>;
	.reg .b32 	%r<21>;
	.reg .b64 	%rd<13>;

	ld.param.u64 	%rd1, [_Z36nearestNeighbors_GreyCon_Kernel_RGBAP6RGBA_tPhS0_iiiii_param_0];
	ld.param.u64 	%rd2, [_Z36nearestNeighbors_GreyCon_Kernel_RGBAP6RGBA_tPhS0_iiiii_param_1];
	ld.param.u64 	%rd3, [_Z36nearestNeighbors_GreyCon_Kernel_RGBAP6RGBA_tPhS0_iiiii_param_2];
	ld.param.u32 	%r3, [_Z36nearestNeighbors_GreyCon_Kernel_RGBAP6RGBA_tPhS0_iiiii_param_3];
	ld.param.u32 	%r6, [_Z36nearestNeighbors_GreyCon_Kernel_RGBAP6RGBA_tPhS0_iiiii_param_4];
	ld.param.u32 	%r4, [_Z36nearestNeighbors_GreyCon_Kernel_RGBAP6RGBA_tPhS0_iiiii_param_5];
	ld.param.u32 	%r5, [_Z36nearestNeighbors_GreyCon_Kernel_RGBAP6RGBA_tPhS0_iiiii_param_7];
	mov.u32 	%r7, %ctaid.y;
	mov.u32 	%r8, %ntid.y;
	mov.u32 	%r9, %tid.y;
	mad.lo.s32 	%r1, %r7, %r8, %r9;
	mov.u32 	%r10, %ctaid.x;
	mov.u32 	%r11, %ntid.x;
	mov.u32 	%r12, %tid.x;
	mad.lo.s32 	%r2, %r10, %r11, %r12;
	setp.ge.s32 	%p1, %r1, %r6;
	setp.ge.s32 	%p2, %r2, %r3;
	or.pred  	%p3, %p2, %p1;
	@%p3 bra 	$L__BB2_2;
	cvta.to.global.u64 	%rd4, %rd3;
	cvta.to.global.u64 	%rd5, %rd1;
	cvta.to.global.u64 	%rd6, %rd2;
	div.s32 	%r13, %r2, %r5;
	div.s32 	%r14, %r1, %r5;
	mad.lo.s32 	%r15, %r14, %r4, %r13;
	mul.wide.s32 	%rd7, %r15, 4;
	add.s64 	%rd8, %rd4, %rd7;
	ld.global.u32 	%r16, [%rd8];
	bfe.u32 	%r17, %r16, 0, 8;
	cvt.u16.u32 	%rs1, %r17;
	bfe.u32 	%r18, %r16, 8, 8;
	cvt.u16.u32 	%rs2, %r18;
	bfe.u32 	%r19, %r16, 16, 8;
	cvt.u16.u32 	%rs3, %r19;
	mad.lo.s32 	%r20, %r3, %r1, %r2;
	cvt.s64.s32 	%rd9, %r20;
	mul.wide.s32 	%rd10, %r20, 4;
	add.s64 	%rd11, %rd5, %rd10;
	st.global.u32 	[%rd11], %r16;
	and.b16  	%rs4, %rs1, 255;
	mul.lo.s16 	%rs5, %rs4, 21;
	mul.hi.u16 	%rs6, %rs5, 5243;
	shr.u16 	%rs7, %rs6, 3;
	and.b16  	%rs8, %rs2, 255;
	mul.lo.s16 	%rs9, %rs8, 71;
	mul.hi.u16 	%rs10, %rs9, 5243;
	shr.u16 	%rs11, %rs10, 3;
	add.s16 	%rs12, %rs11, %rs7;
	and.b16  	%rs13, %rs3, 255;
	mul.lo.s16 	%rs14, %rs13, 7;
	mul.hi.u16 	%rs15, %rs14, 1311;
	shr.u16 	%rs16, %rs15, 1;
	add.s16 	%rs17, %rs12, %rs16;
	add.s64 	%rd12, %rd6, %rd9;
	st.global.u8 	[%rd12], %rs17;
$L__BB2_2:
	ret;

}
	// .globl	_Z58nearestNeighbors_shared_memory_one_thread_per_pixel_KernelP6RGBA_tPhS0_iiiii
.visible .entry _Z58nearestNeighbors_shared_memory_one_thread_per_pixel_KernelP6RGBA_tPhS0_iiiii(
	.param .u64 .ptr .align 1 _Z58nearestNeighbors_shared_memory_one_thread_per_pixel_KernelP6RGBA_tPhS0_iiiii_param_0,
	.param .u64 .ptr .align 1 _Z58nearestNeighbors_shared_memory_one_thread_per_pixel_KernelP6RGBA_tPhS0_iiiii_param_1,
	.param .u64 .ptr .align 1 _Z58nearestNeighbors_shared_memory_one_thread_per_pixel_KernelP6RGBA_tPhS0_iiiii_param_2,
	.param .u32 _Z58nearestNeighbors_shared_memory_one_thread_per_pixel_KernelP6RGBA_tPhS0_iiiii_param_3,
	.param .u32 _Z58nearestNeighbors_shared_memory_one_thread_per_pixel_KernelP6RGBA_tPhS0_iiiii_param_4,
	.param .u32 _Z58nearestNeighbors_shared_memory_one_thread_per_pixel_KernelP6RGBA_tPhS0_iiiii_param_5,
	.param .u32 _Z58nearestNeighbors_shared_memory_one_thread_per_pixel_KernelP6RGBA_tPhS0_iiiii_param_6,
	.param .u32 _Z58nearestNeighbors_shared_memory_one_thread_per_pixel_KernelP6RGBA_tPhS0_iiiii_param_7
)
{
	.reg .pred 	%p<7>;
	.reg .b16 	%rs<18>;
	.reg .b32 	%r<39>;
	.reg .b64 	%rd<13>;

	ld.param.u64 	%rd1, [_Z58nearestNeighbors_shared_memory_one_thread_per_pixel_KernelP6RGBA_tPhS0_iiiii_param_0];
	ld.param.u64 	%rd2, [_Z58nearestNeighbors_shared_memory_one_thread_per_pixel_KernelP6RGBA_tPhS0_iiiii_param_1];
	ld.param.u64 	%rd3, [_Z58nearestNeighbors_shared_memory_one_thread_per_pixel_KernelP6RGBA_tPhS0_iiiii_param_2];
	ld.param.u32 	%r8, [_Z58nearestNeighbors_shared_memory_one_thread_per_pixel_KernelP6RGBA_tPhS0_iiiii_param_3];
	ld.param.u32 	%r11, [_Z58nearestNeighbors_shared_memory_one_thread_per_pixel_KernelP6RGBA_tPhS0_iiiii_param_4];
	ld.param.u32 	%r9, [_Z58nearestNeighbors_shared_memory_one_thread_per_pixel_KernelP6RGBA_tPhS0_iiiii_param_5];
	ld.param.u32 	%r10, [_Z58nearestNeighbors_shared_memory_one_thread_per_pixel_KernelP6RGBA_tPhS0_iiiii_param_7];
	mov.u32 	%r12, %ctaid.y;
	mov.u32 	%r13, %ntid.y;
	mul.lo.s32 	%r1, %r12, %r13;
	mov.u32 	%r2, %tid.y;
	add.s32 	%r3, %r1, %r2;
	mov.u32 	%r14, %ctaid.x;
	mov.u32 	%r15, %ntid.x;
	mul.lo.s32 	%r4, %r14, %r15;
	mov.u32 	%r5, %tid.x;
	add.s32 	%r6, %r4, %r5;
	div.u32 	%r7, %r15, %r10;
	setp.lt.s32 	%p2, %r3, %r11;
	setp.lt.s32 	%p3, %r6, %r8;
	and.pred  	%p1, %p3, %p2;
	not.pred 	%p4, %p1;
	@%p4 bra 	$L__BB3_3;
	max.u32 	%r17, %r2, %r5;
	setp.ge.u32 	%p5, %r17, %r7;
	@%p5 bra 	$L__BB3_3;
	mad.lo.s32 	%r18, %r7, %r2, %r5;
	shl.b32 	%r19, %r18, 2;
	mov.u32 	%r20, img_pixels;
	add.s32 	%r21, %r20, %r19;
	div.u32 	%r22, %r1, %r10;
	add.s32 	%r23, %r22, %r2;
	div.u32 	%r24, %r4, %r10;
	add.s32 	%r25, %r24, %r5;
	mad.lo.s32 	%r26, %r23, %r9, %r25;
	cvta.to.global.u64 	%rd4, %rd3;
	mul.wide.u32 	%rd5, %r26, 4;
	add.s64 	%rd6, %rd4, %rd5;
	ld.global.u32 	%r27, [%rd6];
	st.shared.u32 	[%r21], %r27;
$L__BB3_3:
	bar.sync 	0;
	@%p4 bra 	$L__BB3_5;
	div.s32 	%r28, %r2, %r10;
	div.s32 	%r29, %r5, %r10;
	mad.lo.s32 	%r30, %r28, %r7, %r29;
	shl.b32 	%r31, %r30, 2;
	mov.u32 	%r32, img_pixels;
	add.s32 	%r33, %r32, %r31;
	ld.shared.u32 	%r34, [%r33];
	bfe.u32 	%r35, %r34, 0, 8;
	cvt.u16.u32 	%rs1, %r35;
	bfe.u32 	%r36, %r34, 8, 8;
	cvt.u16.u32 	%rs2, %r36;
	bfe.u32 	%r37, %r34, 16, 8;
	cvt.u16.u32 	%rs3, %r37;
	mad.lo.s32 	%r38, %r8, %r3, %r6;
	cvt.s64.s32 	%rd7, %r38;
	cvta.to.global.u64 	%rd8, %rd1;
	mul.wide.s32 	%rd9, %r38, 4;
	add.s64 	%rd10, %rd8, %rd9;
	st.global.u32 	[%rd10], %r34;
	and.b16  	%rs4, %rs1, 255;
	mul.lo.s16 	%rs5, %rs4, 21;
	mul.hi.u16 	%rs6, %rs5, 5243;
	shr.u16 	%rs7, %rs6, 3;
	and.b16  	%rs8, %rs2, 255;
	mul.lo.s16 	%rs9, %rs8, 71;
	mul.hi.u16 	%rs10, %rs9, 5243;
	shr.u16 	%rs11, %rs10, 3;
	add.s16 	%rs12, %rs11, %rs7;
	and.b16  	%rs13, %rs3, 255;
	mul.lo.s16 	%rs14, %rs13, 7;
	mul.hi.u16 	%rs15, %rs14, 1311;
	shr.u16 	%rs16, %rs15, 1;
	add.s16 	%rs17, %rs12, %rs16;
	cvta.to.global.u64 	%rd11, %rd2;
	add.s64 	%rd12, %rd11, %rd7;
	st.global.u8 	[%rd12], %rs17;
$L__BB3_5:
	ret;

}
	// .globl	_Z37nearestNeighbors_shared_memory_KernelP6RGBA_tPhS0_iiiii
.visible .entry _Z37nearestNeighbors_shared_memory_KernelP6RGBA_tPhS0_iiiii(
	.param .u64 .ptr .align 1 _Z37nearestNeighbors_shared_memory_KernelP6RGBA_tPhS0_iiiii_param_0,
	.param .u64 .ptr .align 1 _Z37nearestNeighbors_shared_memory_KernelP6RGBA_tPhS0_iiiii_param_1,
	.param .u64 .ptr .align 1 _Z37nearestNeighbors_shared_memory_KernelP6RGBA_tPhS0_iiiii_param_2,
	.param .u32 _Z37nearestNeighbors_shared_memory_KernelP6RGBA_tPhS0_iiiii_param_3,
	.param .u32 _Z37nearestNeighbors_shared_memory_KernelP6RGBA_tPhS0_iiiii_param_4,
	.param .u32 _Z37nearestNeighbors_shared_memory_KernelP6RGBA_tPhS0_iiiii_param_5,
	.param .u32 _Z37nearestNeighbors_shared_memory_KernelP6RGBA_tPhS0_iiiii_param_6,
	.param .u32 _Z37nearestNeighbors_shared_memory_KernelP6RGBA_tPhS0_iiiii_param_7
)
{
	.reg .pred 	%p<19>;
	.reg .b16 	%rs<52>;
	.reg .b32 	%r<58>;
	.reg .b64 	%rd<23>;

	ld.param.u64 	%rd6, [_Z37nearestNeighbors_shared_memory_KernelP6RGBA_tPhS0_iiiii_param_0];
	ld.param.u64 	%rd7, [_Z37nearestNeighbors_shared_memory_KernelP6RGBA_tPhS0_iiiii_param_1];
	ld.param.u64 	%rd5, [_Z37nearestNeighbors_shared_memory_KernelP6RGBA_tPhS0_iiiii_param_2];
	ld.param.u32 	%r19, [_Z37nearestNeighbors_shared_memory_KernelP6RGBA_tPhS0_iiiii_param_3];
	ld.param.u32 	%r20, [_Z37nearestNeighbors_shared_memory_KernelP6RGBA_tPhS0_iiiii_param_4];
	ld.param.u32 	%r21, [_Z37nearestNeighbors_shared_memory_KernelP6RGBA_tPhS0_iiiii_param_5];
	ld.param.u32 	%r23, [_Z37nearestNeighbors_shared_memory_KernelP6RGBA_tPhS0_iiiii_param_6];
	ld.param.u32 	%r22, [_Z37nearestNeighbors_shared_memory_KernelP6RGBA_tPhS0_iiiii_param_7];
	cvta.to.global.u64 	%rd1, %rd7;
	cvta.to.global.u64 	%rd2, %rd6;
	mov.u32 	%r24, %ctaid.y;
	mov.u32 	%r25, %ntid.y;
	mov.u32 	%r26, %tid.y;
	mad.lo.s32 	%r1, %r24, %r25, %r26;
	mov.u32 	%r27, %ctaid.x;
	mov.u32 	%r28, %ntid.x;
	mov.u32 	%r29, %tid.x;
	mad.lo.s32 	%r2, %r27, %r28, %r29;
	setp.lt.s32 	%p4, %r1, %r23;
	setp.lt.s32 	%p5, %r2, %r21;
	and.pred  	%p1, %p5, %p4;
	mad.lo.s32 	%r30, %r26, %r28, %r29;
	shl.b32 	%r31, %r30, 2;
	mov.u32 	%r32, img_pixels;
	add.s32 	%r3, %r32, %r31;
	not.pred 	%p6, %p1;
	@%p6 bra 	$L__BB4_2;
	cvta.to.global.u64 	%rd8, %rd5;
	mad.lo.s32 	%r33, %r21, %r1, %r2;
	mul.wide.s32 	%rd9, %r33, 4;
	add.s64 	%rd10, %rd8, %rd9;
	ld.global.u32 	%r34, [%rd10];
	st.shared.u32 	[%r3], %r34;
$L__BB4_2:
	bar.sync 	0;
	setp.lt.s32 	%p7, %r22, 1;
	or.pred  	%p9, %p6, %p7;
	@%p9 bra 	$L__BB4_17;
	mul.lo.s32 	%r4, %r22, %r2;
	mul.lo.s32 	%r5, %r22, %r1;
	setp.ge.s32 	%p10, %r1, %r20;
	setp.ge.s32 	%p11, %r2, %r19;
	or.pred  	%p2, %p11, %p10;
	and.b32  	%r6, %r22, 3;
	and.b32  	%r7, %r22, 2147483644;
	and.b32  	%r36, %r22, 1;
	setp.eq.b32 	%p12, %r36, 1;
	not.pred 	%p13, %p12;
	or.pred  	%p3, %p13, %p2;
	neg.s32 	%r8, %r7;
	add.s64 	%rd3, %rd2, 8;
	add.s64 	%rd4, %rd1, 3;
	mov.b32 	%r53, 0;
$L__BB4_4:
	setp.lt.u32 	%p14, %r22, 4;
	add.s32 	%r38, %r53, %r5;
	mad.lo.s32 	%r10, %r38, %r19, %r4;
	mov.b32 	%r57, 0;
	@%p14 bra 	$L__BB4_9;
	mov.u32 	%r54, %r10;
	mov.u32 	%r55, %r8;
$L__BB4_6:
	.pragma "nounroll";
	@%p2 bra 	$L__BB4_8;
	cvt.s64.s32 	%rd11, %r54;
	mul.wide.s32 	%rd12, %r54, 4;
	add.s64 	%rd13, %rd3, %rd12;
	add.s64 	%rd14, %rd4, %rd11;
	ld.shared.u32 	%r39, [%r3];
	bfe.u32 	%r40, %r39, 0, 8;
	cvt.u16.u32 	%rs1, %r40;
	bfe.u32 	%r41, %r39, 8, 8;
	cvt.u16.u32 	%rs2, %r41;
	bfe.u32 	%r42, %r39, 16, 8;
	cvt.u16.u32 	%rs3, %r42;
	st.global.u32 	[%rd13+-8], %r39;
	and.b16  	%rs4, %rs1, 255;
	mul.lo.s16 	%rs5, %rs4, 21;
	mul.hi.u16 	%rs6, %rs5, 5243;
	shr.u16 	%rs7, %rs6, 3;
	and.b16  	%rs8, %rs2, 255;
	mul.lo.s16 	%rs9, %rs8, 71;
	mul.hi.u16 	%rs10, %rs9, 5243;
	shr.u16 	%rs11, %rs10, 3;
	add.s16 	%rs12, %rs11, %rs7;
	and.b16  	%rs13, %rs3, 255;
	mul.lo.s16 	%rs14, %rs13, 7;
	mul.hi.u16 	%rs15, %rs14, 1311;
	shr.u16 	%rs16, %rs15, 1;
	add.s16 	%rs17, %rs12, %rs16;
	st.global.u8 	[%rd14+-3], %rs17;
	st.global.u32 	[%rd13+-4], %r39;
	st.global.u8 	[%rd14+-2], %rs17;
	st.global.u32 	[%rd13], %r39;
	st.global.u8 	[%rd14+-1], %rs17;
	st.global.u32 	[%rd13+4], %r39;
	st.global.u8 	[%rd14], %rs17;
$L__BB4_8:
	add.s32 	%r55, %r55, 4;
	add.s32 	%r54, %r54, 4;
	setp.ne.s32 	%p15, %r55, 0;
	mov.u32 	%r57, %r7;
	@%p15 bra 	$L__BB4_6;
$L__BB4_9:
	setp.eq.s32 	%p16, %r6, 0;
	@%p16 bra 	$L__BB4_16;
	setp.eq.s32 	%p17, %r6, 1;
	@%p17 bra 	$L__BB4_14;
	@%p2 bra 	$L__BB4_13;
	ld.shared.u32 	%r43, [%r3];
	bfe.u32 	%r44, %r43, 0, 8;
	cvt.u16.u32 	%rs18, %r44;
	bfe.u32 	%r45, %r43, 8, 8;
	cvt.u16.u32 	%rs19, %r45;
	bfe.u32 	%r46, %r43, 16, 8;
	cvt.u16.u32 	%rs20, %r46;
	add.s32 	%r47, %r10, %r57;
	cvt.s64.s32 	%rd15, %r47;
	mul.wide.s32 	%rd16, %r47, 4;
	add.s64 	%rd17, %rd2, %rd16;
	st.global.u32 	[%rd17], %r43;
	and.b16  	%rs21, %rs18, 255;
	mul.lo.s16 	%rs22, %rs21, 21;
	mul.hi.u16 	%rs23, %rs22, 5243;
	shr.u16 	%rs24, %rs23, 3;
	and.b16  	%rs25, %rs19, 255;
	mul.lo.s16 	%rs26, %rs25, 71;
	mul.hi.u16 	%rs27, %rs26, 5243;
	shr.u16 	%rs28, %rs27, 3;
	add.s16 	%rs29, %rs28, %rs24;
	and.b16  	%rs30, %rs20, 255;
	mul.lo.s16 	%rs31, %rs30, 7;
	mul.hi.u16 	%rs32, %rs31, 1311;
	shr.u16 	%rs33, %rs32, 1;
	add.s16 	%rs34, %rs29, %rs33;
	add.s64 	%rd18, %rd1, %rd15;
	st.global.u8 	[%rd18], %rs34;
	st.global.u32 	[%rd17+4], %r43;
	st.global.u8 	[%rd18+1], %rs34;
$L__BB4_13:
	add.s32 	%r57, %r57, 2;
$L__BB4_14:
	@%p3 bra 	$L__BB4_16;
	ld.shared.u32 	%r48, [%r3];
	bfe.u32 	%r49, %r48, 0, 8;
	cvt.u16.u32 	%rs35, %r49;
	bfe.u32 	%r50, %r48, 8, 8;
	cvt.u16.u32 	%rs36, %r50;
	bfe.u32 	%r51, %r48, 16, 8;
	cvt.u16.u32 	%rs37, %r51;
	add.s32 	%r52, %r10, %r57;
	cvt.s64.s32 	%rd19, %r52;
	mul.wide.s32 	%rd20, %r52, 4;
	add.s64 	%rd21, %rd2, %rd20;
	st.global.u32 	[%rd21], %r48;
	and.b16  	%rs38, %rs35, 255;
	mul.lo.s16 	%rs39, %rs38, 21;
	mul.hi.u16 	%rs40, %rs39, 5243;
	shr.u16 	%rs41, %rs40, 3;
	and.b16  	%rs42, %rs36, 255;
	mul.lo.s16 	%rs43, %rs42, 71;
	mul.hi.u16 	%rs44, %rs43, 5243;
	shr.u16 	%rs45, %rs44, 3;
	add.s16 	%rs46, %rs45, %rs41;
	and.b16  	%rs47, %rs37, 255;
	mul.lo.s16 	%rs48, %rs47, 7;
	mul.hi.u16 	%rs49, %rs48, 1311;
	shr.u16 	%rs50, %rs49, 1;
	add.s16 	%rs51, %rs46, %rs50;
	add.s64 	%rd22, %rd1, %rd19;
	st.global.u8 	[%rd22], %rs51;
$L__BB4_16:
	add.s32 	%r53, %r53, 1;
	setp.ne.s32 	%p18, %r53, %r22;
	@%p18 bra 	$L__BB4_4;
$L__BB4_17:
	ret;

}
	// .globl	_Z16rgbToRGBA_KernelP6RGBA_tPhi
.visible .entry _Z16rgbToRGBA_KernelP6RGBA_tPhi(
	.param .u64 .ptr .align 1 _Z16rgbToRGBA_KernelP6RGBA_tPhi_param_0,
	.param .u64 .ptr .align 1 _Z16rgbToRGBA_KernelP6RGBA_tPhi_param_1,
	.param .u32 _Z16rgbToRGBA_KernelP6RGBA_tPhi_param_2
)
{
	.reg .pred 	%p<3>;
	.reg .b16 	%rs<4>;
	.reg .b32 	%r<15>;
	.reg .b64 	%rd<9>;
	// demoted variable
	.shared .align 1 .b8 _ZZ16rgbToRGBA_KernelP6RGBA_tPhiE9sharedRGB[768];
	ld.param.u64 	%rd1, [_Z16rgbToRGBA_KernelP6RGBA_tPhi_param_0];
	ld.param.u64 	%rd2, [_Z16rgbToRGBA_KernelP6RGBA_tPhi_param_1];
	ld.param.u32 	%r3, [_Z16rgbToRGBA_KernelP6RGBA_tPhi_param_2];
	mov.u32 	%r4, %tid.x;
	mov.u32 	%r5, %ctaid.x;
	mov.u32 	%r6, %ntid.x;
	mad.lo.s32 	%r1, %r5, %r6, %r4;
	setp.ge.s32 	%p1, %r1, %r3;
	mov.u32 	%r7, _ZZ16rgbToRGBA_KernelP6RGBA_tPhiE9sharedRGB;
	mad.lo.s32 	%r2, %r4, 3, %r7;
	@%p1 bra 	$L__BB5_2;
	cvta.to.global.u64 	%rd3, %rd2;
	mul.lo.s32 	%r8, %r1, 3;
	cvt.s64.s32 	%rd4, %r8;
	add.s64 	%rd5, %rd3, %rd4;
	ld.global.u8 	%rs1, [%rd5];
	st.shared.u8 	[%r2], %rs1;
	ld.global.u8 	%rs2, [%rd5+1];
	st.shared.u8 	[%r2+1], %rs2;
	ld.global.u8 	%rs3, [%rd5+2];
	st.shared.u8 	[%r2+2], %rs3;
$L__BB5_2:
	setp.ge.s32 	%p2, %r1, %r3;
	bar.sync 	0;
	@%p2 bra 	$L__BB5_4;
	cvta.to.global.u64 	%rd6, %rd1;
	mul.wide.s32 	%rd7, %r1, 4;
	add.s64 	%rd8, %rd6, %rd7;
	ld.shared.u8 	%r9, [%r2+1];
	ld.shared.u8 	%r10, [%r2];
	prmt.b32 	%r11, %r10, %r9, 0x3340U;
	ld.shared.u8 	%r12, [%r2+2];
	prmt.b32 	%r13, %r12, 65535, 0x3340U;
	prmt.b32 	%r14, %r11, %r13, 0x5410U;
	st.global.u32 	[%rd8], %r14;
$L__BB5_4:
	ret;

}
	// .globl	_Z16rgbaToRGB_KernelPhP6RGBA_ti
.visible .entry _Z16rgbaToRGB_KernelPhP6RGBA_ti(
	.param .u64 .ptr .align 1 _Z16rgbaToRGB_KernelPhP6RGBA_ti_param_0,
	.param .u64 .ptr .align 1 _Z16rgbaToRGB_KernelPhP6RGBA_ti_param_1,
	.param .u32 _Z16rgbaToRGB_KernelPhP6RGBA_ti_param_2
)
{
	.reg .pred 	%p<3>;
	.reg .b32 	%r<15>;
	.reg .b64 	%rd<9>;
	// demoted variable
	.shared .align 4 .b8 _ZZ16rgbaToRGB_KernelPhP6RGBA_tiE9sharedRGB[1024];
	ld.param.u64 	%rd1, [_Z16rgbaToRGB_KernelPhP6RGBA_ti_param_0];
	ld.param.u64 	%rd2, [_Z16rgbaToRGB_KernelPhP6RGBA_ti_param_1];
	ld.param.u32 	%r3, [_Z16rgbaToRGB_KernelPhP6RGBA_ti_param_2];
	mov.u32 	%r4, %tid.x;
	mov.u32 	%r5, %ctaid.x;
	mov.u32 	%r6, %ntid.x;
	mad.lo.s32 	%r1, %r5, %r6, %r4;
	setp.ge.s32 	%p1, %r1, %r3;
	shl.b32 	%r7, %r4, 2;
	mov.u32 	%r8, _ZZ16rgbaToRGB_KernelPhP6RGBA_tiE9sharedRGB;
	add.s32 	%r2, %r8, %r7;
	@%p1 bra 	$L__BB6_2;
	cvta.to.global.u64 	%rd3, %rd2;
	mul.wide.s32 	%rd4, %r1, 4;
	add.s64 	%rd5, %rd3, %rd4;
	ld.global.u32 	%r9, [%rd5];
	st.shared.u32 	[%r2], %r9;
$L__BB6_2:
	setp.ge.s32 	%p2, %r1, %r3;
	bar.sync 	0;
	@%p2 bra 	$L__BB6_4;
	.pragma "used_bytes_mask 7";
	ld.shared.u32 	%r10, [%r2];
	bfe.u32 	%r11, %r10, 0, 8;
	bfe.u32 	%r12, %r10, 8, 8;
	bfe.u32 	%r13, %r10, 16, 8;
	mul.lo.s32 	%r14, %r1, 3;
	cvt.s64.s32 	%rd6, %r14;
	cvta.to.global.u64 	%rd7, %rd1;
	add.s64 	%rd8, %rd7, %rd6;
	st.global.u8 	[%rd8], %r11;
	st.global.u8 	[%rd8+1], %r12;
	st.global.u8 	[%rd8+2], %r13;
$L__BB6_4:
	ret;

}


// ===== COMPILED SASS (sm_100) =====

	.target	sm_100

	.elftype	@"ET_EXEC"


//--------------------- .note.nv.tkinfo           --------------------------
	.section	.note.nv.tkinfo,"",@"SHT_NOTE"
	.sectionflags	@"SHF_NOTE_NV_TKINFO"
	.tkinfo
        /*0018*/ 	.word	0x00000002
        /*0030*/ 	.string	""
        /*0030*/ 	.string	"ptxas"
        /*0030*/ 	.string	"Cuda compilation tools, release 13.0, V13.0.88"
        /*0030*/ 	.string	"Build cuda_13.0.r13.0/compiler.36424714_0"
        /*0030*/ 	.string	"-arch sm_100 -m 64 "



//--------------------- .note.nv.cuinfo           --------------------------
	.section	.note.nv.cuinfo,"",@"SHT_NOTE"
	.sectionflags	@"SHF_NOTE_NV_CUINFO"
        /*0018*/ 	.short	0x0002
        /*001a*/ 	.short	0x0064
        /*001c*/ 	.short	0x0082
	.zero		2


//--------------------- .nv.info                  --------------------------
	.section	.nv.info,"",@"SHT_CUDA_INFO"
	.align	4


	//----- nvinfo : EIATTR_REGCOUNT
	.align		4
        /*0000*/ 	.byte	0x04, 0x2f
        /*0002*/ 	.short	(.L_1 - .L_0)
	.align		4
.L_0:
        /*0004*/ 	.word	index@(_Z19RGB2GreyscaleKernelPhS_ii)
        /*0008*/ 	.word	0x0000000b


	//----- nvinfo : EIATTR_FRAME_SIZE
	.align		4
.L_1:
        /*000c*/ 	.byte	0x04, 0x11
        /*000e*/ 	.short	(.L_3 - .L_2)
	.align		4
.L_2:
        /*0010*/ 	.word	index@(_Z19RGB2GreyscaleKernelPhS_ii)
        /*0014*/ 	.word	0x00000000


	//----- nvinfo : EIATTR_REGCOUNT
	.align		4
.L_3:
        /*0018*/ 	.byte	0x04, 0x2f
        /*001a*/ 	.short	(.L_5 - .L_4)
	.align		4
.L_4:
        /*001c*/ 	.word	index@(_Z22nearestNeighborsKernelPhS_iiiii)
        /*0020*/ 	.word	0x0000000e


	//----- nvinfo : EIATTR_FRAME_SIZE
	.align		4
.L_5:
        /*0024*/ 	.byte	0x04, 0x11
        /*0026*/ 	.short	(.L_7 - .L_6)
	.align		4
.L_6:
        /*0028*/ 	.word	index@(_Z22nearestNeighborsKernelPhS_iiiii)
        /*002c*/ 	.word	0x00000000


	//----- nvinfo : EIATTR_REGCOUNT
	.align		4
.L_7:
        /*0030*/ 	.byte	0x04, 0x2f
        /*0032*/ 	.short	(.L_9 - .L_8)
	.align		4
.L_8:
        /*0034*/ 	.word	index@(_Z36nearestNeighbors_GreyCon_Kernel_RGBAP6RGBA_tPhS0_iiiii)
        /*0038*/ 	.word	0x0000000e


	//----- nvinfo : EIATTR_FRAME_SIZE
	.align		4
.L_9:
        /*003c*/ 	.byte	0x04, 0x11
        /*003e*/ 	.short	(.L_11 - .L_10)
	.align		4
.L_10:
        /*0040*/ 	.word	index@(_Z36nearestNeighbors_GreyCon_Kernel_RGBAP6RGBA_tPhS0_iiiii)
        /*0044*/ 	.word	0x00000000


	//----- nvinfo : EIATTR_REGCOUNT
	.align		4
.L_11:
        /*0048*/ 	.byte	0x04, 0x2f
        /*004a*/ 	.short	(.L_13 - .L_12)
	.align		4
.L_12:
        /*004c*/ 	.word	index@(_Z58nearestNeighbors_shared_memory_one_thread_per_pixel_KernelP6RGBA_tPhS0_iiiii)
        /*0050*/ 	.word	0x00000012


	//----- nvinfo : EIATTR_FRAME_SIZE
	.align		4
.L_13:
        /*0054*/ 	.byte	0x04, 0x11
        /*0056*/ 	.short	(.L_15 - .L_14)
	.align		4
.L_14:
        /*0058*/ 	.word	index@(_Z58nearestNeighbors_shared_memory_one_thread_per_pixel_KernelP6RGBA_tPhS0_iiiii)
        /*005c*/ 	.word	0x00000000


	//----- nvinfo : EIATTR_REGCOUNT
	.align		4
.L_15:
        /*0060*/ 	.byte	0x04, 0x2f
        /*0062*/ 	.short	(.L_17 - .L_16)
	.align		4
.L_16:
        /*0064*/ 	.word	index@(_Z37nearestNeighbors_shared_memory_KernelP6RGBA_tPhS0_iiiii)
        /*0068*/ 	.word	0x00000017


	//----- nvinfo : EIATTR_FRAME_SIZE
	.align		4
.L_17:
        /*006c*/ 	.byte	0x04, 0x11
        /*006e*/ 	.short	(.L_19 - .L_18)
	.align		4
.L_18:
        /*0070*/ 	.word	index@(_Z37nearestNeighbors_shared_memory_KernelP6RGBA_tPhS0_iiiii)
        /*0074*/ 	.word	0x00000000


	//----- nvinfo : EIATTR_REGCOUNT
	.align		4
.L_19:
        /*0078*/ 	.byte	0x04, 0x2f
        /*007a*/ 	.short	(.L_21 - .L_20)
	.align		4
.L_20:
        /*007c*/ 	.word	index@(_Z16rgbToRGBA_KernelP6RGBA_tPhi)
        /*0080*/ 	.word	0x00000012


	//----- nvinfo : EIATTR_FRAME_SIZE
	.align		4
.L_21:
        /*0084*/ 	.byte	0x04, 0x11
        /*0086*/ 	.short	(.L_23 - .L_22)
	.align		4
.L_22:
        /*0088*/ 	.word	index@(_Z16rgbToRGBA_KernelP6RGBA_tPhi)
        /*008c*/ 	.word	0x00000000


	//----- nvinfo : EIATTR_REGCOUNT
	.align		4
.L_23:
        /*0090*/ 	.byte	0x04, 0x2f
        /*0092*/ 	.short	(.L_25 - .L_24)
	.align		4
.L_24:
        /*0094*/ 	.word	index@(_Z16rgbaToRGB_KernelPhP6RGBA_ti)
        /*0098*/ 	.word	0x0000000c


	//----- nvinfo : EIATTR_FRAME_SIZE
	.align		4
.L_25:
        /*009c*/ 	.byte	0x04, 0x11
        /*009e*/ 	.short	(.L_27 - .L_26)
	.align		4
.L_26:
        /*00a0*/ 	.word	index@(_Z16rgbaToRGB_KernelPhP6RGBA_ti)
        /*00a4*/ 	.word	0x00000000


	//----- nvinfo : EIATTR_MIN_STACK_SIZE
	.align		4
.L_27:
        /*00a8*/ 	.byte	0x04, 0x12
        /*00aa*/ 	.short	(.L_29 - .L_28)
	.align		4
.L_28:
        /*00ac*/ 	.word	index@(_Z16rgbaToRGB_KernelPhP6RGBA_ti)
        /*00b0*/ 	.word	0x00000000


	//----- nvinfo : EIATTR_MIN_STACK_SIZE
	.align		4
.L_29:
        /*00b4*/ 	.byte	0x04, 0x12
        /*00b6*/ 	.short	(.L_31 - .L_30)
	.align		4
.L_30:
        /*00b8*/ 	.word	index@(_Z16rgbToRGBA_KernelP6RGBA_tPhi)
        /*00bc*/ 	.word	0x00000000


	//----- nvinfo : EIATTR_MIN_STACK_SIZE
	.align		4
.L_31:
        /*00c0*/ 	.byte	0x04, 0x12
        /*00c2*/ 	.short	(.L_33 - .L_32)
	.align		4
.L_32:
        /*00c4*/ 	.word	index@(_Z37nearestNeighbors_shared_memory_KernelP6RGBA_tPhS0_iiiii)
        /*00c8*/ 	.word	0x00000000


	//----- nvinfo : EIATTR_MIN_STACK_SIZE
	.align		4
.L_33:
        /*00cc*/ 	.byte	0x04, 0x12
        /*00ce*/ 	.short	(.L_35 - .L_34)
	.align		4
.L_34:
        /*00d0*/ 	.word	index@(_Z58nearestNeighbors_shared_memory_one_thread_per_pixel_KernelP6RGBA_tPhS0_iiiii)
        /*00d4*/ 	.word	0x00000000


	//----- nvinfo : EIATTR_MIN_STACK_SIZE
	.align		4
.L_35:
        /*00d8*/ 	.byte	0x04, 0x12
        /*00da*/ 	.short	(.L_37 - .L_36)
	.align		4
.L_36:
        /*00dc*/ 	.word	index@(_Z36nearestNeighbors_GreyCon_Kernel_RGBAP6RGBA_tPhS0_iiiii)
        /*00e0*/ 	.word	0x00000000


	//----- nvinfo : EIATTR_MIN_STACK_SIZE
	.align		4
.L_37:
        /*00e4*/ 	.byte	0x04, 0x12
        /*00e6*/ 	.short	(.L_39 - .L_38)
	.align		4
.L_38:
        /*00e8*/ 	.word	index@(_Z22nearestNeighborsKernelPhS_iiiii)
        /*00ec*/ 	.word	0x00000000


	//----- nvinfo : EIATTR_MIN_STACK_SIZE
	.align		4
.L_39:
        /*00f0*/ 	.byte	0x04, 0x12
        /*00f2*/ 	.short	(.L_41 - .L_40)
	.align		4
.L_40:
        /*00f4*/ 	.word	index@(_Z19RGB2GreyscaleKernelPhS_ii)
        /*00f8*/ 	.word	0x00000000
.L_41:


//--------------------- .nv.compat                --------------------------
	.section	.nv.compat,"",@"SHT_CUDA_COMPAT_INFO"
	.align	4
        /*0000*/ 	.byte	0x02, 0x09, 0x00, 0x00, 0x02, 0x02, 0x01, 0x00, 0x02, 0x05, 0x05, 0x00, 0x03, 0x07, 0x01, 0x01
        /*0010*/ 	.byte	0x02, 0x03, 0x00, 0x00, 0x02, 0x06, 0x01, 0x00, 0x04, 0x0b, 0x08, 0x00, 0x09, 0x00, 0x00, 0x00
        /*0020*/ 	.byte	0x00, 0x00, 0x00, 0x00


//--------------------- .nv.info._Z16rgbaToRGB_KernelPhP6RGBA_ti --------------------------
	.section	.nv.info._Z16rgbaToRGB_KernelPhP6RGBA_ti,"",@"SHT_CUDA_INFO"
	.sectionflags	@""
	.align	4


	//----- nvinfo : EIATTR_CUDA_API_VERSION
	.align		4
        /*0000*/ 	.byte	0x04, 0x37
        /*0002*/ 	.short	(.L_43 - .L_42)
.L_42:
        /*0004*/ 	.word	0x00000082


	//----- nvinfo : EIATTR_KPARAM_INFO
	.align		4
.L_43:
        /*0008*/ 	.byte	0x04, 0x17
        /*000a*/ 	.short	(.L_45 - .L_44)
.L_44:
        /*000c*/ 	.word	0x00000000
        /*0010*/ 	.short	0x0002
        /*0012*/ 	.short	0x0010
        /*0014*/ 	.byte	0x00, 0xf0, 0x11, 0x00


	//----- nvinfo : EIATTR_KPARAM_INFO
	.align		4
.L_45:
        /*0018*/ 	.byte	0x04, 0x17
        /*001a*/ 	.short	(.L_47 - .L_46)
.L_46:
        /*001c*/ 	.word	0x00000000
        /*0020*/ 	.short	0x0001
        /*0022*/ 	.short	0x0008
        /*0024*/ 	.byte	0x00, 0xf5, 0x21, 0x00


	//----- nvinfo : EIATTR_KPARAM_INFO
	.align		4
.L_47:
        /*0028*/ 	.byte	0x04, 0x17
        /*002a*/ 	.short	(.L_49 - .L_48)
.L_48:
        /*002c*/ 	.word	0x00000000
        /*0030*/ 	.short	0x0000
        /*0032*/ 	.short	0x0000
        /*0034*/ 	.byte	0x00, 0xf5, 0x21, 0x00


	//----- nvinfo : EIATTR_SPARSE_MMA_MASK
	.align		4
.L_49:
        /*0038*/ 	.byte	0x03, 0x50
        /*003a*/ 	.short	0x0000


	//----- nvinfo : EIATTR_MAXREG_COUNT
	.align		4
        /*003c*/ 	.byte	0x03, 0x1b
        /*003e*/ 	.short	0x00ff


	//----- nvinfo : EIATTR_NUM_BARRIERS
	.align		4
        /*0040*/ 	.byte	0x02, 0x4c
        /*0042*/ 	.byte	0x01
	.zero		1


	//----- nvinfo : EIATTR_MERCURY_ISA_VERSION
	.align		4
        /*0044*/ 	.byte	0x03, 0x5f
        /*0046*/ 	.short	0x0101


	//----- nvinfo : EIATTR_UNUSED_LOAD_BYTE_OFFSET
	.align		4
        /*0048*/ 	.byte	0x04, 0x44
        /*004a*/ 	.short	(.L_51 - .L_50)


	//   ....[0]....
.L_50:
        /*004c*/ 	.word	0x00000120
        /*0050*/ 	.word	0x00000007


	//----- nvinfo : EIATTR_VRC_CTA_INIT_COUNT
	.align		4
.L_51:
        /*0054*/ 	.byte	0x02, 0x4a
	.zero		1
	.zero		1


	//----- nvinfo : EIATTR_EXIT_INSTR_OFFSETS
	.align		4
        /*0058*/ 	.byte	0x04, 0x1c
        /*005a*/ 	.short	(.L_53 - .L_52)


	//   ....[0]....
.L_52:
        /*005c*/ 	.word	0x00000110


	//   ....[1]....
        /*0060*/ 	.word	0x000001d0


	//----- nvinfo : EIATTR_CBANK_PARAM_SIZE
	.align		4
.L_53:
        /*0064*/ 	.byte	0x03, 0x19
        /*0066*/ 	.short	0x0014


	//----- nvinfo : EIATTR_PARAM_CBANK
	.align		4
        /*0068*/ 	.byte	0x04, 0x0a
        /*006a*/ 	.short	(.L_55 - .L_54)
	.align		4
.L_54:
        /*006c*/ 	.word	index@(.nv.constant0._Z16rgbaToRGB_KernelPhP6RGBA_ti)
        /*0070*/ 	.short	0x0380
        /*0072*/ 	.short	0x0014


	//----- nvinfo : EIATTR_SW_WAR
	.align		4
.L_55:
        /*0074*/ 	.byte	0x04, 0x36
        /*0076*/ 	.short	(.L_57 - .L_56)
.L_56:
        /*0078*/ 	.word	0x00000008
.L_57:


//--------------------- .nv.info._Z16rgbToRGBA_KernelP6RGBA_tPhi --------------------------
	.section	.nv.info._Z16rgbToRGBA_KernelP6RGBA_tPhi,"",@"SHT_CUDA_INFO"
	.sectionflags	@""
	.align	4


	//----- nvinfo : EIATTR_CUDA_API_VERSION
	.align		4
        /*0000*/ 	.byte	0x04, 0x37
        /*0002*/ 	.short	(.L_59 - .L_58)
.L_58:
        /*0004*/ 	.word	0x00000082


	//----- nvinfo : EIATTR_KPARAM_INFO
	.align		4
.L_59:
        /*0008*/ 	.byte	0x04, 0x17
        /*000a*/ 	.short	(.L_61 - .L_60)
.L_60:
        /*000c*/ 	.word	0x00000000
        /*0010*/ 	.short	0x0002
        /*0012*/ 	.short	0x0010
        /*0014*/ 	.byte	0x00, 0xf0, 0x11, 0x00


	//----- nvinfo : EIATTR_KPARAM_INFO
	.align		4
.L_61:
        /*0018*/ 	.byte	0x04, 0x17
        /*001a*/ 	.short	(.L_63 - .L_62)
.L_62:
        /*001c*/ 	.word	0x00000000
        /*0020*/ 	.short	0x0001
        /*0022*/ 	.short	0x0008
        /*0024*/ 	.byte	0x00, 0xf5, 0x21, 0x00


	//----- nvinfo : EIATTR_KPARAM_INFO
	.align		4
.L_63:
        /*0028*/ 	.byte	0x04, 0x17
        /*002a*/ 	.short	(.L_65 - .L_64)
.L_64:
        /*002c*/ 	.word	0x00000000
        /*0030*/ 	.short	0x0000
        /*0032*/ 	.short	0x0000
        /*0034*/ 	.byte	0x00, 0xf5, 0x21, 0x00


	//----- nvinfo : EIATTR_SPARSE_MMA_MASK
	.align		4
.L_65:
        /*0038*/ 	.byte	0x03, 0x50
        /*003a*/ 	.short	0x0000


	//----- nvinfo : EIATTR_MAXREG_COUNT
	.align		4
        /*003c*/ 	.byte	0x03, 0x1b
        /*003e*/ 	.short	0x00ff


	//----- nvinfo : EIATTR_NUM_BARRIERS
	.align		4
        /*0040*/ 	.byte	0x02, 0x4c
        /*0042*/ 	.byte	0x01
	.zero		1


	//----- nvinfo : EIATTR_MERCURY_ISA_VERSION
	.align		4
        /*0044*/ 	.byte	0x03, 0x5f
        /*0046*/ 	.short	0x0101


	//----- nvinfo : EIATTR_VRC_CTA_INIT_COUNT
	.align		4
        /*0048*/ 	.byte	0x02, 0x4a
	.zero		1
	.zero		1


	//----- nvinfo : EIATTR_EXIT_INSTR_OFFSETS
	.align		4
        /*004c*/ 	.byte	0x04, 0x1c
        /*004e*/ 	.short	(.L_67 - .L_66)


	//   ....[0]....
.L_66:
        /*0050*/ 	.word	0x00000170


	//   ....[1]....
        /*0054*/ 	.word	0x00000230


	//----- nvinfo : EIATTR_CBANK_PARAM_SIZE
	.align		4
.L_67:
        /*0058*/ 	.byte	0x03, 0x19
        /*005a*/ 	.short	0x0014


	//----- nvinfo : EIATTR_PARAM_CBANK
	.align		4
        /*005c*/ 	.byte	0x04, 0x0a
        /*005e*/ 	.short	(.L_69 - .L_68)
	.align		4
.L_68:
        /*0060*/ 	.word	index@(.nv.constant0._Z16rgbToRGBA_KernelP6RGBA_tPhi)
        /*0064*/ 	.short	0x0380
        /*0066*/ 	.short	0x0014


	//----- nvinfo : EIATTR_SW_WAR
	.align		4
.L_69:
        /*0068*/ 	.byte	0x04, 0x36
        /*006a*/ 	.short	(.L_71 - .L_70)
.L_70:
        /*006c*/ 	.word	0x00000008
.L_71:


//--------------------- .nv.info._Z37nearestNeighbors_shared_memory_KernelP6RGBA_tPhS0_iiiii --------------------------
	.section	.nv.info._Z37nearestNeighbors_shared_memory_KernelP6RGBA_tPhS0_iiiii,"",@"SHT_CUDA_INFO"
	.sectionflags	@""
	.align	4


	//----- nvinfo : EIATTR_CUDA_API_VERSION
	.align		4
        /*0000*/ 	.byte	0x04, 0x37
        /*0002*/ 	.short	(.L_73 - .L_72)
.L_72:
        /*0004*/ 	.word	0x00000082


	//----- nvinfo : EIATTR_KPARAM_INFO
	.align		4
.L_73:
        /*0008*/ 	.byte	0x04, 0x17
        /*000a*/ 	.short	(.L_75 - .L_74)
.L_74:
        /*000c*/ 	.word	0x00000000
        /*0010*/ 	.short	0x0007
        /*0012*/ 	.short	0x0028
        /*0014*/ 	.byte	0x00, 0xf0, 0x11, 0x00


	//----- nvinfo : EIATTR_KPARAM_INFO
	.align		4
.L_75:
        /*0018*/ 	.byte	0x04, 0x17
        /*001a*/ 	.short	(.L_77 - .L_76)
.L_76:
        /*001c*/ 	.word	0x00000000
        /*0020*/ 	.short	0x0006
        /*0022*/ 	.short	0x0024
        /*0024*/ 	.byte	0x00, 0xf0, 0x11, 0x00


	//----- nvinfo : EIATTR_KPARAM_INFO
	.align		4
.L_77:
        /*0028*/ 	.byte	0x04, 0x17
        /*002a*/ 	.short	(.L_79 - .L_78)
.L_78:
        /*002c*/ 	.word	0x00000000
        /*0030*/ 	.short	0x0005
        /*0032*/ 	.short	0x0020
        /*0034*/ 	.byte	0x00, 0xf0, 0x11, 0x00


	//----- nvinfo : EIATTR_KPARAM_INFO
	.align		4
.L_79:
        /*0038*/ 	.byte	0x04, 0x17
        /*003a*/ 	.short	(.L_81 - .L_80)
.L_80:
        /*003c*/ 	.word	0x00000000
        /*0040*/ 	.short	0x0004
        /*0042*/ 	.short	0x001c
        /*0044*/ 	.byte	0x00, 0xf0, 0x11, 0x00


	//----- nvinfo : EIATTR_KPARAM_INFO
	.align		4
.L_81:
        /*0048*/ 	.byte	0x04, 0x17
        /*004a*/ 	.short	(.L_83 - .L_82)
.L_82:
        /*004c*/ 	.word	0x00000000
        /*0050*/ 	.short	0x0003
        /*0052*/ 	.short	0x0018
        /*0054*/ 	.byte	0x00, 0xf0, 0x11, 0x00


	//----- nvinfo : EIATTR_KPARAM_INFO
	.align		4
.L_83:
        /*0058*/ 	.byte	0x04, 0x17
        /*005a*/ 	.short	(.L_85 - .L_84)
.L_84:
        /*005c*/ 	.word	0x00000000
        /*0060*/ 	.short	0x0002
        /*0062*/ 	.short	0x0010
        /*0064*/ 	.byte	0x00, 0xf5, 0x21, 0x00


	//----- nvinfo : EIATTR_KPARAM_INFO
	.align		4
.L_85:
        /*0068*/ 	.byte	0x04, 0x17
        /*006a*/ 	.short	(.L_87 - .L_86)
.L_86:
        /*006c*/ 	.word	0x00000000
        /*0070*/ 	.short	0x0001
        /*0072*/ 	.short	0x0008
        /*0074*/ 	.byte	0x00, 0xf5, 0x21, 0x00


	//----- nvinfo : EIATTR_KPARAM_INFO
	.align		4
.L_87:
        /*0078*/ 	.byte	0x04, 0x17
        /*007a*/ 	.short	(.L_89 - .L_88)
.L_88:
        /*007c*/ 	.word	0x00000000
        /*0080*/ 	.short	0x0000
        /*0082*/ 	.short	0x0000
        /*0084*/ 	.byte	0x00, 0xf5, 0x21, 0x00


	//----- nvinfo : EIATTR_SPARSE_MMA_MASK
	.align		4
.L_89:
        /*0088*/ 	.byte	0x03, 0x50
        /*008a*/ 	.short	0x0000


	//----- nvinfo : EIATTR_MAXREG_COUNT
	.align		4
        /*008c*/ 	.byte	0x03, 0x1b
        /*008e*/ 	.short	0x00ff


	//----- nvinfo : EIATTR_NUM_BARRIERS
	.align		4
        /*0090*/ 	.byte	0x02, 0x4c
        /*0092*/ 	.byte	0x01
	.zero		1


	//----- nvinfo : EIATTR_MERCURY_ISA_VERSION
	.align		4
        /*0094*/ 	.byte	0x03, 0x5f
        /*0096*/ 	.short	0x0101


	//----- nvinfo : EIATTR_VRC_CTA_INIT_COUNT
	.align		4
        /*0098*/ 	.byte	0x02, 0x4a
	.zero		1
	.zero		1


	//----- nvinfo : EIATTR_EXIT_INSTR_OFFSETS
	.align		4
        /*009c*/ 	.byte	0x04, 0x1c
        /*009e*/ 	.short	(.L_91 - .L_90)


	//   ....[0]....
.L_90:
        /*00a0*/ 	.word	0x000001a0


	//   ....[1]....
        /*00a4*/ 	.word	0x00000980


	//----- nvinfo : EIATTR_CRS_STACK_SIZE
	.align		4
.L_91:
        /*00a8*/ 	.byte	0x04, 0x1e
        /*00aa*/ 	.short	(.L_93 - .L_92)
.L_92:
        /*00ac*/ 	.word	0x00000000


	//----- nvinfo : EIATTR_CBANK_PARAM_SIZE
	.align		4
.L_93:
        /*00b0*/ 	.byte	0x03, 0x19
        /*00b2*/ 	.short	0x002c


	//----- nvinfo : EIATTR_PARAM_CBANK
	.align		4
        /*00b4*/ 	.byte	0x04, 0x0a
        /*00b6*/ 	.short	(.L_95 - .L_94)
	.align		4
.L_94:
        /*00b8*/ 	.word	index@(.nv.constant0._Z37nearestNeighbors_shared_memory_KernelP6RGBA_tPhS0_iiiii)
        /*00bc*/ 	.short	0x0380
        /*00be*/ 	.short	0x002c


	//----- nvinfo : EIATTR_SW_WAR
	.align		4
.L_95:
        /*00c0*/ 	.byte	0x04, 0x36
        /*00c2*/ 	.short	(.L_97 - .L_96)
.L_96:
        /*00c4*/ 	.word	0x00000008
.L_97:


//--------------------- .nv.info._Z58nearestNeighbors_shared_memory_one_thread_per_pixel_KernelP6RGBA_tPhS0_iiiii --------------------------
	.section	.nv.info._Z58nearestNeighbors_shared_memory_one_thread_per_pixel_KernelP6RGBA_tPhS0_iiiii,"",@"SHT_CUDA_INFO"
	.sectionflags	@""
	.align	4


	//----- nvinfo : EIATTR_CUDA_API_VERSION
	.align		4
        /*0000*/ 	.byte	0x04, 0x37
        /*0002*/ 	.short	(.L_99 - .L_98)
.L_98:
        /*0004*/ 	.word	0x00000082


	//----- nvinfo : EIATTR_KPARAM_INFO
	.align		4
.L_99:
        /*0008*/ 	.byte	0x04, 0x17
        /*000a*/ 	.short	(.L_101 - .L_100)
.L_100:
        /*000c*/ 	.word	0x00000000
        /*0010*/ 	.short	0x0007
        /*0012*/ 	.short	0x0028
        /*0014*/ 	.byte	0x00, 0xf0, 0x11, 0x00


	//----- nvinfo : EIATTR_KPARAM_INFO
	.align		4
.L_101:
        /*0018*/ 	.byte	0x04, 0x17
        /*001a*/ 	.short	(.L_103 - .L_102)
.L_102:
        /*001c*/ 	.word	0x00000000
        /*0020*/ 	.short	0x0006
        /*0022*/ 	.short	0x0024
        /*0024*/ 	.byte	0x00, 0xf0, 0x11, 0x00


	//----- nvinfo : EIATTR_KPARAM_INFO
	.align		4
.L_103:
        /*0028*/ 	.byte	0x04, 0x17
        /*002a*/ 	.short	(.L_105 - .L_104)
.L_104:
        /*002c*/ 	.word	0x00000000
        /*0030*/ 	.short	0x0005
        /*0032*/ 	.short	0x0020
        /*0034*/ 	.byte	0x00, 0xf0, 0x11, 0x00


	//----- nvinfo : EIATTR_KPARAM_INFO
	.align		4
.L_105:
        /*0038*/ 	.byte	0x04, 0x17
        /*003a*/ 	.short	(.L_107 - .L_106)
.L_106:
        /*003c*/ 	.word	0x00000000
        /*0040*/ 	.short	0x0004
        /*0042*/ 	.short	0x001c
        /*0044*/ 	.byte	0x00, 0xf0, 0x11, 0x00


	//----- nvinfo : EIATTR_KPARAM_INFO
	.align		4
.L_107:
        /*0048*/ 	.byte	0x04, 0x17
        /*004a*/ 	.short	(.L_109 - .L_108)
.L_108:
        /*004c*/ 	.word	0x00000000
        /*0050*/ 	.short	0x0003
        /*0052*/ 	.short	0x0018
        /*0054*/ 	.byte	0x00, 0xf0, 0x11, 0x00


	//----- nvinfo : EIATTR_KPARAM_INFO
	.align		4
.L_109:
        /*0058*/ 	.byte	0x04, 0x17
        /*005a*/ 	.short	(.L_111 - .L_110)
.L_110:
        /*005c*/ 	.word	0x00000000
        /*0060*/ 	.short	0x0002
        /*0062*/ 	.short	0x0010
        /*0064*/ 	.byte	0x00, 0xf5, 0x21, 0x00


	//----- nvinfo : EIATTR_KPARAM_INFO
	.align		4
.L_111:
        /*0068*/ 	.byte	0x04, 0x17
        /*006a*/ 	.short	(.L_113 - .L_112)
.L_112:
        /*006c*/ 	.word	0x00000000
        /*0070*/ 	.short	0x0001
        /*0072*/ 	.short	0x0008
        /*0074*/ 	.byte	0x00, 0xf5, 0x21, 0x00


	//----- nvinfo : EIATTR_KPARAM_INFO
	.align		4
.L_113:
        /*0078*/ 	.byte	0x04, 0x17
        /*007a*/ 	.short	(.L_115 - .L_114)
.L_114:
        /*007c*/ 	.word	0x00000000
        /*0080*/ 	.short	0x0000
        /*0082*/ 	.short	0x0000
        /*0084*/ 	.byte	0x00, 0xf5, 0x21, 0x00


	//----- nvinfo : EIATTR_SPARSE_MMA_MASK
	.align		4
.L_115:
        /*0088*/ 	.byte	0x03, 0x50
        /*008a*/ 	.short	0x0000


	//----- nvinfo : EIATTR_MAXREG_COUNT
	.align		4
        /*008c*/ 	.byte	0x03, 0x1b
        /*008e*/ 	.short	0x00ff


	//----- nvinfo : EIATTR_NUM_BARRIERS
	.align		4
        /*0090*/ 	.byte	0x02, 0x4c
        /*0092*/ 	.byte	0x01
	.zero		1


	//----- nvinfo : EIATTR_MERCURY_ISA_VERSION
	.align		4
        /*0094*/ 	.byte	0x03, 0x5f
        /*0096*/ 	.short	0x0101


	//----- nvinfo : EIATTR_VRC_CTA_INIT_COUNT
	.align		4
        /*0098*/ 	.byte	0x02, 0x4a
	.zero		1
	.zero		1


	//----- nvinfo : EIATTR_EXIT_INSTR_OFFSETS
	.align		4
        /*009c*/ 	.byte	0x04, 0x1c
        /*009e*/ 	.short	(.L_117 - .L_116)


	//   ....[0]....
.L_116:
        /*00a0*/ 	.word	0x00000480


	//   ....[1]....
        /*00a4*/ 	.word	0x000008c0


	//----- nvinfo : EIATTR_CRS_STACK_SIZE
	.align		4
.L_117:
        /*00a8*/ 	.byte	0x04, 0x1e
        /*00aa*/ 	.short	(.L_119 - .L_118)
.L_118:
        /*00ac*/ 	.word	0x00000000


	//----- nvinfo : EIATTR_CBANK_PARAM_SIZE
	.align		4
.L_119:
        /*00b0*/ 	.byte	0x03, 0x19
        /*00b2*/ 	.short	0x002c


	//----- nvinfo : EIATTR_PARAM_CBANK
	.align		4
        /*00b4*/ 	.byte	0x04, 0x0a
        /*00b6*/ 	.short	(.L_121 - .L_120)
	.align		4
.L_120:
        /*00b8*/ 	.word	index@(.nv.constant0._Z58nearestNeighbors_shared_memory_one_thread_per_pixel_KernelP6RGBA_tPhS0_iiiii)
        /*00bc*/ 	.short	0x0380
        /*00be*/ 	.short	0x002c


	//----- nvinfo : EIATTR_SW_WAR
	.align		4
.L_121:
        /*00c0*/ 	.byte	0x04, 0x36
        /*00c2*/ 	.short	(.L_123 - .L_122)
.L_122:
        /*00c4*/ 	.word	0x00000008
.L_123:


//--------------------- .nv.info._Z36nearestNeighbors_GreyCon_Kernel_RGBAP6RGBA_tPhS0_iiiii --------------------------
	.section	.nv.info._Z36nearestNeighbors_GreyCon_Kernel_RGBAP6RGBA_tPhS0_iiiii,"",@"SHT_CUDA_INFO"
	.sectionflags	@""
	.align	4


	//----- nvinfo : EIATTR_CUDA_API_VERSION
	.align		4
        /*0000*/ 	.byte	0x04, 0x37
        /*0002*/ 	.short	(.L_125 - .L_124)
.L_124:
        /*0004*/ 	.word	0x00000082


	//----- nvinfo : EIATTR_KPARAM_INFO
	.align		4
.L_125:
        /*0008*/ 	.byte	0x04, 0x17
        /*000a*/ 	.short	(.L_127 - .L_126)
.L_126:
        /*000c*/ 	.word	0x00000000
        /*0010*/ 	.short	0x0007
        /*0012*/ 	.short	0x0028
        /*0014*/ 	.byte	0x00, 0xf0, 0x11, 0x00


	//----- nvinfo : EIATTR_KPARAM_INFO
	.align		4
.L_127:
        /*0018*/ 	.byte	0x04, 0x17
        /*001a*/ 	.short	(.L_129 - .L_128)
.L_128:
        /*001c*/ 	.word	0x00000000
        /*0020*/ 	.short	0x0006
        /*0022*/ 	.short	0x0024
        /*0024*/ 	.byte	0x00, 0xf0, 0x11, 0x00


	//----- nvinfo : EIATTR_KPARAM_INFO
	.align		4
.L_129:
        /*0028*/ 	.byte	0x04, 0x17
        /*002a*/ 	.short	(.L_131 - .L_130)
.L_130:
        /*002c*/ 	.word	0x00000000
        /*0030*/ 	.short	0x0005
        /*0032*/ 	.short	0x0020
        /*0034*/ 	.byte	0x00, 0xf0, 0x11, 0x00


	//----- nvinfo : EIATTR_KPARAM_INFO
	.align		4
.L_131:
        /*0038*/ 	.byte	0x04, 0x17
        /*003a*/ 	.short	(.L_133 - .L_132)
.L_132:
        /*003c*/ 	.word	0x00000000
        /*0040*/ 	.short	0x0004
        /*0042*/ 	.short	0x001c
        /*0044*/ 	.byte	0x00, 0xf0, 0x11, 0x00


	//----- nvinfo : EIATTR_KPARAM_INFO
	.align		4
.L_133:
        /*0048*/ 	.byte	0x04, 0x17
        /*004a*/ 	.short	(.L_135 - .L_134)
.L_134:
        /*004c*/ 	.word	0x00000000
        /*0050*/ 	.short	0x0003
        /*0052*/ 	.short	0x0018
        /*0054*/ 	.byte	0x00, 0xf0, 0x11, 0x00


	//----- nvinfo : EIATTR_KPARAM_INFO
	.align		4
.L_135:
        /*0058*/ 	.byte	0x04, 0x17
        /*005a*/ 	.short	(.L_137 - .L_136)
.L_136:
        /*005c*/ 	.word	0x00000000
        /*0060*/ 	.short	0x0002
        /*0062*/ 	.short	0x0010
        /*0064*/ 	.byte	0x00, 0xf5, 0x21, 0x00


	//----- nvinfo : EIATTR_KPARAM_INFO
	.align		4
.L_137:
        /*0068*/ 	.byte	0x04, 0x17
        /*006a*/ 	.short	(.L_139 - .L_138)
.L_138:
        /*006c*/ 	.word	0x00000000
        /*0070*/ 	.short	0x0001
        /*0072*/ 	.short	0x0008
        /*0074*/ 	.byte	0x00, 0xf5, 0x21, 0x00


	//----- nvinfo : EIATTR_KPARAM_INFO
	.align		4
.L_139:
        /*0078*/ 	.byte	0x04, 0x17
        /*007a*/ 	.short	(.L_141 - .L_140)
.L_140:
        /*007c*/ 	.word	0x00000000
        /*0080*/ 	.short	0x0000
        /*0082*/ 	.short	0x0000
        /*0084*/ 	.byte	0x00, 0xf5, 0x21, 0x00


	//----- nvinfo : EIATTR_SPARSE_MMA_MASK
	.align		4
.L_141:
        /*0088*/ 	.byte	0x03, 0x50
        /*008a*/ 	.short	0x0000


	//----- nvinfo : EIATTR_MAXREG_COUNT
	.align		4
        /*008c*/ 	.byte	0x03, 0x1b
        /*008e*/ 	.short	0x00ff


	//----- nvinfo : EIATTR_MERCURY_ISA_VERSION
	.align		4
        /*0090*/ 	.byte	0x03, 0x5f
        /*0092*/ 	.short	0x0101


	//----- nvinfo : EIATTR_VRC_CTA_INIT_COUNT
	.align		4
        /*0094*/ 	.byte	0x02, 0x4a
	.zero		1
	.zero		1


	//----- nvinfo : EIATTR_EXIT_INSTR_OFFSETS
	.align		4
        /*0098*/ 	.byte	0x04, 0x1c
        /*009a*/ 	.short	(.L_143 - .L_142)


	//   ....[0]....
.L_142:
        /*009c*/ 	.word	0x000000c0


	//   ....[1]....
        /*00a0*/ 	.word	0x00000510


	//----- nvinfo : EIATTR_CBANK_PARAM_SIZE
	.align		4
.L_143:
        /*00a4*/ 	.byte	0x03, 0x19
        /*00a6*/ 	.short	0x002c


	//----- nvinfo : EIATTR_PARAM_CBANK
	.align		4
        /*00a8*/ 	.byte	0x04, 0x0a
        /*00aa*/ 	.short	(.L_145 - .L_144)
	.align		4
.L_144:
        /*00ac*/ 	.word	index@(.nv.constant0._Z36nearestNeighbors_GreyCon_Kernel_RGBAP6RGBA_tPhS0_iiiii)
        /*00b0*/ 	.short	0x0380
        /*00b2*/ 	.short	0x002c


	//----- nvinfo : EIATTR_SW_WAR
	.align		4
.L_145:
        /*00b4*/ 	.byte	0x04, 0x36
        /*00b6*/ 	.short	(.L_147 - .L_146)
.L_146:
        /*00b8*/ 	.word	0x00000008
.L_147:


//--------------------- .nv.info._Z22nearestNeighborsKernelPhS_iiiii --------------------------
	.section	.nv.info._Z22nearestNeighborsKernelPhS_iiiii,"",@"SHT_CUDA_INFO"
	.sectionflags	@""
	.align	4


	//----- nvinfo : EIATTR_CUDA_API_VERSION
	.align		4
        /*0000*/ 	.byte	0x04, 0x37
        /*0002*/ 	.short	(.L_149 - .L_148)
.L_148:
        /*0004*/ 	.word	0x00000082


	//----- nvinfo : EIATTR_KPARAM_INFO
	.align		4
.L_149:
        /*0008*/ 	.byte	0x04, 0x17
        /*000a*/ 	.short	(.L_151 - .L_150)
.L_150:
        /*000c*/ 	.word	0x00000000
        /*0010*/ 	.short	0x0006
        /*0012*/ 	.short	0x0020
        /*0014*/ 	.byte	0x00, 0xf0, 0x11, 0x00


	//----- nvinfo : EIATTR_KPARAM_INFO
	.align		4
.L_151:
        /*0018*/ 	.byte	0x04, 0x17
        /*001a*/ 	.short	(.L_153 - .L_152)
.L_152:
        /*001c*/ 	.word	0x00000000
        /*0020*/ 	.short	0x0005
        /*0022*/ 	.short	0x001c
        /*0024*/ 	.byte	0x00, 0xf0, 0x11, 0x00


	//----- nvinfo : EIATTR_KPARAM_INFO
	.align		4
.L_153:
        /*0028*/ 	.byte	0x04, 0x17
        /*002a*/ 	.short	(.L_155 - .L_154)
.L_154:
        /*002c*/ 	.word	0x00000000
        /*0030*/ 	.short	0x0004
        /*0032*/ 	.short	0x0018
        /*0034*/ 	.byte	0x00, 0xf0, 0x11, 0x00


	//----- nvinfo : EIATTR_KPARAM_INFO
	.align		4
.L_155:
        /*0038*/ 	.byte	0x04, 0x17
        /*003a*/ 	.short	(.L_157 - .L_156)
.L_156:
        /*003c*/ 	.word	0x00000000
        /*0040*/ 	.short	0x0003
        /*0042*/ 	.short	0x0014
        /*0044*/ 	.byte	0x00, 0xf0, 0x11, 0x00


	//----- nvinfo : EIATTR_KPARAM_INFO
	.align		4
.L_157:
        /*0048*/ 	.byte	0x04, 0x17
        /*004a*/ 	.short	(.L_159 - .L_158)
.L_158:
        /*004c*/ 	.word	0x00000000
        /*0050*/ 	.short	0x0002
        /*0052*/ 	.short	0x0010
        /*0054*/ 	.byte	0x00, 0xf0, 0x11, 0x00


	//----- nvinfo : EIATTR_KPARAM_INFO
	.align		4
.L_159:
        /*0058*/ 	.byte	0x04, 0x17
        /*005a*/ 	.short	(.L_161 - .L_160)
.L_160:
        /*005c*/ 	.word	0x00000000
        /*0060*/ 	.short	0x0001
        /*0062*/ 	.short	0x0008
        /*0064*/ 	.byte	0x00, 0xf5, 0x21, 0x00


	//----- nvinfo : EIATTR_KPARAM_INFO
	.align		4
.L_161:
        /*0068*/ 	.byte	0x04, 0x17
        /*006a*/ 	.short	(.L_163 - .L_162)
.L_162:
        /*006c*/ 	.word	0x00000000
        /*0070*/ 	.short	0x0000
        /*0072*/ 	.short	0x0000
        /*0074*/ 	.byte	0x00, 0xf5, 0x21, 0x00


	//----- nvinfo : EIATTR_SPARSE_MMA_MASK
	.align		4
.L_163:
        /*0078*/ 	.byte	0x03, 0x50
        /*007a*/ 	.short	0x0000


	//----- nvinfo : EIATTR_MAXREG_COUNT
	.align		4
        /*007c*/ 	.byte	0x03, 0x1b
        /*007e*/ 	.short	0x00ff


	//----- nvinfo : EIATTR_MERCURY_ISA_VERSION
	.align		4
        /*0080*/ 	.byte	0x03, 0x5f
        /*0082*/ 	.short	0x0101


	//----- nvinfo : EIATTR_VRC_CTA_INIT_COUNT
	.align		4
        /*0084*/ 	.byte	0x02, 0x4a
	.zero		1
	.zero		1


	//----- nvinfo : EIATTR_EXIT_INSTR_OFFSETS
	.align		4
        /*0088*/ 	.byte	0x04, 0x1c
        /*008a*/ 	.short	(.L_165 - .L_164)


	//   ....[0]....
.L_164:
        /*008c*/ 	.word	0x000000c0


	//   ....[1]....
        /*0090*/ 	.word	0x00000450


	//----- nvinfo : EIATTR_CBANK_PARAM_SIZE
	.align		4
.L_165:
        /*0094*/ 	.byte	0x03, 0x19
        /*0096*/ 	.short	0x0024


	//----- nvinfo : EIATTR_PARAM_CBANK
	.align		4
        /*0098*/ 	.byte	0x04, 0x0a
        /*009a*/ 	.short	(.L_167 - .L_166)
	.align		4
.L_166:
        /*009c*/ 	.word	index@(.nv.constant0._Z22nearestNeighborsKernelPhS_iiiii)
        /*00a0*/ 	.short	0x0380
        /*00a2*/ 	.short	0x0024


	//----- nvinfo : EIATTR_SW_WAR
	.align		4
.L_167:
        /*00a4*/ 	.byte	0x04, 0x36
        /*00a6*/ 	.short	(.L_169 - .L_168)
.L_168:
        /*00a8*/ 	.word	0x00000008
.L_169:


//--------------------- .nv.info._Z19RGB2GreyscaleKernelPhS_ii --------------------------
	.section	.nv.info._Z19RGB2GreyscaleKernelPhS_ii,"",@"SHT_CUDA_INFO"
	.sectionflags	@""
	.align	4


	//----- nvinfo : EIATTR_CUDA_API_VERSION
	.align		4
        /*0000*/ 	.byte	0x04, 0x37
        /*0002*/ 	.short	(.L_171 - .L_170)
.L_170:
        /*0004*/ 	.word	0x00000082


	//----- nvinfo : EIATTR_KPARAM_INFO
	.align		4
.L_171:
        /*0008*/ 	.byte	0x04, 0x17
        /*000a*/ 	.short	(.L_173 - .L_172)
.L_172:
        /*000c*/ 	.word	0x00000000
        /*0010*/ 	.short	0x0003
        /*0012*/ 	.short	0x0014
        /*0014*/ 	.byte	0x00, 0xf0, 0x11, 0x00


	//----- nvinfo : EIATTR_KPARAM_INFO
	.align		4
.L_173:
        /*0018*/ 	.byte	0x04, 0x17
        /*001a*/ 	.short	(.L_175 - .L_174)
.L_174:
        /*001c*/ 	.word	0x00000000
        /*0020*/ 	.short	0x0002
        /*0022*/ 	.short	0x0010
        /*0024*/ 	.byte	0x00, 0xf0, 0x11, 0x00


	//----- nvinfo : EIATTR_KPARAM_INFO
	.align		4
.L_175:
        /*0028*/ 	.byte	0x04, 0x17
        /*002a*/ 	.short	(.L_177 - .L_176)
.L_176:
        /*002c*/ 	.word	0x00000000
        /*0030*/ 	.short	0x0001
        /*0032*/ 	.short	0x0008
        /*0034*/ 	.byte	0x00, 0xf5, 0x21, 0x00


	//----- nvinfo : EIATTR_KPARAM_INFO
	.align		4
.L_177:
        /*0038*/ 	.byte	0x04, 0x17
        /*003a*/ 	.short	(.L_179 - .L_178)
.L_178:
        /*003c*/ 	.word	0x00000000
        /*0040*/ 	.short	0x0000
        /*0042*/ 	.short	0x0000
        /*0044*/ 	.byte	0x00, 0xf5, 0x21, 0x00


	//----- nvinfo : EIATTR_SPARSE_MMA_MASK
	.align		4
.L_179:
        /*0048*/ 	.byte	0x03, 0x50
        /*004a*/ 	.short	0x0000


	//----- nvinfo : EIATTR_MAXREG_COUNT
	.align		4
        /*004c*/ 	.byte	0x03, 0x1b
        /*004e*/ 	.short	0x00ff


	//----- nvinfo : EIATTR_MERCURY_ISA_VERSION
	.align		4
        /*0050*/ 	.byte	0x03, 0x5f
        /*0052*/ 	.short	0x0101


	//----- nvinfo : EIATTR_VRC_CTA_INIT_COUNT
	.align		4
        /*0054*/ 	.byte	0x02, 0x4a
	.zero		1
	.zero		1


	//----- nvinfo : EIATTR_EXIT_INSTR_OFFSETS
	.align		4
        /*0058*/ 	.byte	0x04, 0x1c
        /*005a*/ 	.short	(.L_181 - .L_180)


	//   ....[0]....
.L_180:
        /*005c*/ 	.word	0x000000c0


	//   ....[1]....
        /*0060*/ 	.word	0x00000220


	//----- nvinfo : EIATTR_CBANK_PARAM_SIZE
	.align		4
.L_181:
        /*0064*/ 	.byte	0x03, 0x19
        /*0066*/ 	.short	0x0018


	//----- nvinfo : EIATTR_PARAM_CBANK
	.align		4
        /*0068*/ 	.byte	0x04, 0x0a
        /*006a*/ 	.short	(.L_183 - .L_182)
	.align		4
.L_182:
        /*006c*/ 	.word	index@(.nv.constant0._Z19RGB2GreyscaleKernelPhS_ii)
        /*0070*/ 	.short	0x0380
        /*0072*/ 	.short	0x0018


	//----- nvinfo : EIATTR_SW_WAR
	.align		4
.L_183:
        /*0074*/ 	.byte	0x04, 0x36
        /*0076*/ 	.short	(.L_185 - .L_184)
.L_184:
        /*0078*/ 	.word	0x00000008
.L_185:


//--------------------- .nv.callgraph             --------------------------
	.section	.nv.callgraph,"",@"SHT_CUDA_CALLGRAPH"
	.align	4
	.sectionentsize	8
	.align		4
        /*0000*/ 	.word	0x00000000
	.align		4
        /*0004*/ 	.word	0xffffffff
	.align		4
        /*0008*/ 	.word	0x00000000
	.align		4
        /*000c*/ 	.word	0xfffffffe
	.align		4
        /*0010*/ 	.word	0x00000000
	.align		4
        /*0014*/ 	.word	0xfffffffd
	.align		4
        /*0018*/ 	.word	0x00000000
	.align		4
        /*001c*/ 	.word	0xfffffffc


//--------------------- .text._Z16rgbaToRGB_KernelPhP6RGBA_ti --------------------------
	.section	.text._Z16rgbaToRGB_KernelPhP6RGBA_ti,"ax",@progbits
	.align	128
        .global         _Z16rgbaToRGB_KernelPhP6RGBA_ti
        .type           _Z16rgbaToRGB_KernelPhP6RGBA_ti,@function
        .size           _Z16rgbaToRGB_KernelPhP6RGBA_ti,(.L_x_19 - _Z16rgbaToRGB_KernelPhP6RGBA_ti)
        .other          _Z16rgbaToRGB_KernelPhP6RGBA_ti,@"STO_CUDA_ENTRY STV_DEFAULT"
_Z16rgbaToRGB_KernelPhP6RGBA_ti:
.text._Z16rgbaToRGB_KernelPhP6RGBA_ti:
[----:B------:R-:W-:Y:S01]  /*0000*/  LDC R1, c[0x0][0x37c] ;  /* 0x0000df00ff017b82 */ /* 0x000fe20000000800 */
[----:B------:R-:W0:Y:S07]  /*0010*/  S2R R0, SR_TID.X ;  /* 0x0000000000007919 */ /* 0x000e2e0000002100 */
[----:B------:R-:W0:Y:S01]  /*0020*/  S2UR UR4, SR_CTAID.X ;  /* 0x00000000000479c3 */ /* 0x000e220000002500 */
[----:B------:R-:W1:Y:S01]  /*0030*/  LDCU UR5, c[0x0][0x390] ;  /* 0x00007200ff0577ac */ /* 0x000e620008000800 */
[----:B------:R-:W2:Y:S06]  /*0040*/  LDCU.64 UR6, c[0x0][0x358] ;  /* 0x00006b00ff0677ac */ /* 0x000eac0008000a00 */
[----:B------:R-:W0:Y:S02]  /*0050*/  LDC R5, c[0x0][0x360] ;  /* 0x0000d800ff057b82 */ /* 0x000e240000000800 */
[----:B0-----:R-:W-:-:S05]  /*0060*/  IMAD R5, R5, UR4, R0 ;  /* 0x0000000405057c24 */ /* 0x001fca000f8e0200 */
[----:B-1----:R-:W-:-:S13]  /*0070*/  ISETP.GE.AND P0, PT, R5, UR5, PT ;  /* 0x0000000505007c0c */ /* 0x002fda000bf06270 */
[----:B------:R-:W0:Y:S02]  /*0080*/  @!P0 LDC.64 R2, c[0x0][0x388] ;  /* 0x0000e200ff028b82 */ /* 0x000e240000000a00 */
[----:B0-----:R-:W-:-:S06]  /*0090*/  @!P0 IMAD.WIDE R2, R5, 0x4, R2 ;  /* 0x0000000405028825 */ /* 0x001fcc00078e0202 */
[----:B--2---:R-:W2:Y:S01]  /*00a0*/  @!P0 LDG.E R3, desc[UR6][R2.64] ;  /* 0x0000000602038981 */ /* 0x004ea2000c1e1900 */
[----:B------:R-:W0:Y:S01]  /*00b0*/  S2UR UR5, SR_CgaCtaId ;  /* 0x00000000000579c3 */ /* 0x000e220000008800 */
[----:B------:R-:W-:Y:S02]  /*00c0*/  UMOV UR4, 0x400 ;  /* 0x0000040000047882 */ /* 0x000fe40000000000 */
[----:B0-----:R-:W-:-:S06]  /*00d0*/  ULEA UR4, UR5, UR4, 0x18 ;  /* 0x0000000405047291 */ /* 0x001fcc000f8ec0ff */
[----:B------:R-:W-:-:S05]  /*00e0*/  LEA R0, R0, UR4, 0x2 ;  /* 0x0000000400007c11 */ /* 0x000fca000f8e10ff */
[----:B--2---:R0:W-:Y:S01]  /*00f0*/  @!P0 STS [R0], R3 ;  /* 0x0000000300008388 */ /* 0x0041e20000000800 */
[----:B------:R-:W-:Y:S06]  /*0100*/  BAR.SYNC.DEFER_BLOCKING 0x0 ;  /* 0x0000000000007b1d */ /* 0x000fec0000010000 */
[----:B------:R-:W-:Y:S05]  /*0110*/  @P0 EXIT ;  /* 0x000000000000094d */ /* 0x000fea0003800000 */
[----:B0-----:R-:W0:Y:S01]  /*0120*/  LDS R0, [R0] ;  /* 0x0000000000007984 */ /* 0x001e220000000800 */
[----:B------:R-:W1:Y:S01]  /*0130*/  LDCU.64 UR4, c[0x0][0x380] ;  /* 0x00007000ff0477ac */ /* 0x000e620008000a00 */
[----:B------:R-:W-:-:S05]  /*0140*/  IMAD R5, R5, 0x3, RZ ;  /* 0x0000000305057824 */ /* 0x000fca00078e02ff */
[----:B-1----:R-:W-:-:S04]  /*0150*/  IADD3 R2, P0, PT, R5, UR4, RZ ;  /* 0x0000000405027c10 */ /* 0x002fc8000ff1e0ff */
[----:B------:R-:W-:Y:S02]  /*0160*/  LEA.HI.X.SX32 R3, R5, UR5, 0x1, P0 ;  /* 0x0000000505037c11 */ /* 0x000fe400080f0eff */
[C---:B0-----:R-:W-:Y:S02]  /*0170*/  PRMT R5, R0.reuse, 0x7770, RZ ;  /* 0x0000777000057816 */ /* 0x041fe400000000ff */
[C---:B------:R-:W-:Y:S02]  /*0180*/  PRMT R7, R0.reuse, 0x7771, RZ ;  /* 0x0000777100077816 */ /* 0x040fe400000000ff */
[----:B------:R-:W-:Y:S01]  /*0190*/  PRMT R9, R0, 0x7772, RZ ;  /* 0x0000777200097816 */ /* 0x000fe200000000ff */
[----:B------:R-:W-:Y:S04]  /*01a0*/  STG.E.U8 desc[UR6][R2.64], R5 ;  /* 0x0000000502007986 */ /* 0x000fe8000c101106 */
[----:B------:R-:W-:Y:S04]  /*01b0*/  STG.E.U8 desc[UR6][R2.64+0x1], R7 ;  /* 0x0000010702007986 */ /* 0x000fe8000c101106 */
[----:B------:R-:W-:Y:S01]  /*01c0*/  STG.E.U8 desc[UR6][R2.64+0x2], R9 ;  /* 0x0000020902007986 */ /* 0x000fe2000c101106 */
[----:B------:R-:W-:Y:S05]  /*01d0*/  EXIT ;  /* 0x000000000000794d */ /* 0x000fea0003800000 */
.L_x_0:
[----:B------:R-:W-:-:S00]  /*01e0*/  BRA `(.L_x_0) ;  /* 0xfffffffc00fc7947 */ /* 0x000fc0000383ffff */
[----:B------:R-:W-:-:S00]  /*01f0*/  NOP ;  /* 0x0000000000007918 */ /* 0x000fc00000000000 */
        /* <DEDUP_REMOVED lines=8> */
.L_x_19:


//--------------------- .text._Z16rgbToRGBA_KernelP6RGBA_tPhi --------------------------
	.section	.text._Z16rgbToRGBA_KernelP6RGBA_tPhi,"ax",@progbits
	.align	128
        .global         _Z16rgbToRGBA_KernelP6RGBA_tPhi
        .type           _Z16rgbToRGBA_KernelP6RGBA_tPhi,@function
        .size           _Z16rgbToRGBA_KernelP6RGBA_tPhi,(.L_x_20 - _Z16rgbToRGBA_KernelP6RGBA_tPhi)
        .other          _Z16rgbToRGBA_KernelP6RGBA_tPhi,@"STO_CUDA_ENTRY STV_DEFAULT"
_Z16rgbToRGBA_KernelP6RGBA_tPhi:
.text._Z16rgbToRGBA_KernelP6RGBA_tPhi:
[----:B------:R-:W-:Y:S01]  /*0000*/  LDC R1, c[0x0][0x37c] ;  /* 0x0000df00ff017b82 */ /* 0x000fe20000000800 */
[----:B------:R-:W0:Y:S07]  /*0010*/  S2R R15, SR_TID.X ;  /* 0x00000000000f7919 */ /* 0x000e2e0000002100 */
[----:B------:R-:W0:Y:S01]  /*0020*/  S2UR UR4, SR_CTAID.X ;  /* 0x00000000000479c3 */ /* 0x000e220000002500 */
[----:B------:R-:W1:Y:S07]  /*0030*/  LDCU UR5, c[0x0][0x390] ;  /* 0x00007200ff0577ac */ /* 0x000e6e0008000800 */
[----:B------:R-:W0:Y:S02]  /*0040*/  LDC R0, c[0x0][0x360] ;  /* 0x0000d800ff007b82 */ /* 0x000e240000000800 */
[----:B0-----:R-:W-:-:S05]  /*0050*/  IMAD R5, R0, UR4, R15 ;  /* 0x0000000400057c24 */ /* 0x001fca000f8e020f */
[----:B-1----:R-:W-:Y:S01]  /*0060*/  ISETP.GE.AND P0, PT, R5, UR5, PT ;  /* 0x0000000505007c0c */ /* 0x002fe2000bf06270 */
[----:B------:R-:W0:-:S12]  /*0070*/  LDCU.64 UR4, c[0x0][0x358] ;  /* 0x00006b00ff0477ac */ /* 0x000e180008000a00 */
[----:B------:R-:W1:Y:S01]  /*0080*/  @!P0 LDC.64 R2, c[0x0][0x388] ;  /* 0x0000e200ff028b82 */ /* 0x000e620000000a00 */
[----:B------:R-:W-:-:S05]  /*0090*/  @!P0 IMAD R0, R5, 0x3, RZ ;  /* 0x0000000305008824 */ /* 0x000fca00078e02ff */
[----:B-1----:R-:W-:-:S04]  /*00a0*/  @!P0 IADD3 R2, P1, PT, R0, R2, RZ ;  /* 0x0000000200028210 */ /* 0x002fc80007f3e0ff */
[----:B------:R-:W-:-:S05]  /*00b0*/  @!P0 LEA.HI.X.SX32 R3, R0, R3, 0x1, P1 ;  /* 0x0000000300038211 */ /* 0x000fca00008f0eff */
[----:B0-----:R-:W2:Y:S04]  /*00c0*/  @!P0 LDG.E.U8 R7, desc[UR4][R2.64] ;  /* 0x0000000402078981 */ /* 0x001ea8000c1e1100 */
[----:B------:R-:W3:Y:S04]  /*00d0*/  @!P0 LDG.E.U8 R9, desc[UR4][R2.64+0x1] ;  /* 0x0000010402098981 */ /* 0x000ee8000c1e1100 */
[----:B------:R-:W4:Y:S01]  /*00e0*/  @!P0 LDG.E.U8 R11, desc[UR4][R2.64+0x2] ;  /* 0x00000204020b8981 */ /* 0x000f22000c1e1100 */
[----:B------:R-:W-:Y:S01]  /*00f0*/  MOV R0, 0x400 ;  /* 0x0000040000007802 */ /* 0x000fe20000000f00 */
[----:B------:R-:W0:Y:S03]  /*0100*/  S2R R13, SR_CgaCtaId ;  /* 0x00000000000d7919 */ /* 0x000e260000008800 */
[----:B0-----:R-:W-:-:S05]  /*0110*/  LEA R0, R13, R0, 0x18 ;  /* 0x000000000d007211 */ /* 0x001fca00078ec0ff */
[----:B------:R-:W-:-:S05]  /*0120*/  IMAD R0, R15, 0x3, R0 ;  /* 0x000000030f007824 */ /* 0x000fca00078e0200 */
[----:B--2---:R0:W-:Y:S04]  /*0130*/  @!P0 STS.U8 [R0], R7 ;  /* 0x0000000700008388 */ /* 0x0041e80000000000 */
[----:B---3--:R0:W-:Y:S04]  /*0140*/  @!P0 STS.U8 [R0+0x1], R9 ;  /* 0x0000010900008388 */ /* 0x0081e80000000000 */
[----:B----4-:R0:W-:Y:S01]  /*0150*/  @!P0 STS.U8 [R0+0x2], R11 ;  /* 0x0000020b00008388 */ /* 0x0101e20000000000 */
[----:B------:R-:W-:Y:S06]  /*0160*/  BAR.SYNC.DEFER_BLOCKING 0x0 ;  /* 0x0000000000007b1d */ /* 0x000fec0000010000 */
[----:B------:R-:W-:Y:S05]  /*0170*/  @P0 EXIT ;  /* 0x000000000000094d */ /* 0x000fea0003800000 */
[----:B------:R-:W-:Y:S01]  /*0180*/  LDS.U8 R4, [R0+0x1] ;  /* 0x0000010000047984 */ /* 0x000fe20000000000 */
[----:B------:R-:W1:Y:S01]  /*0190*/  LDC.64 R2, c[0x0][0x380] ;  /* 0x0000e000ff027b82 */ /* 0x000e620000000a00 */
[----:B------:R-:W-:Y:S02]  /*01a0*/  UMOV UR6, 0x3340 ;  /* 0x0000334000067882 */ /* 0x000fe40000000000 */
[----:B0-----:R-:W0:Y:S01]  /*01b0*/  LDS.U8 R7, [R0] ;  /* 0x0000000000077984 */ /* 0x001e220000000000 */
[----:B------:R-:W-:-:S03]  /*01c0*/  IMAD.U32 R9, RZ, RZ, UR6 ;  /* 0x00000006ff097e24 */ /* 0x000fc6000f8e00ff */
[----:B------:R-:W2:Y:S01]  /*01d0*/  LDS.U8 R6, [R0+0x2] ;  /* 0x0000020000067984 */ /* 0x000ea20000000000 */
[----:B-1----:R-:W-:Y:S01]  /*01e0*/  IMAD.WIDE R2, R5, 0x4, R2 ;  /* 0x0000000405027825 */ /* 0x002fe200078e0202 */
[----:B0-----:R-:W-:Y:S02]  /*01f0*/  PRMT R4, R7, 0x3340, R4 ;  /* 0x0000334007047816 */ /* 0x001fe40000000004 */
[----:B--2---:R-:W-:-:S04]  /*0200*/  PRMT R7, R6, R9, 0xffff ;  /* 0x0000ffff06077416 */ /* 0x004fc80000000009 */
[----:B------:R-:W-:-:S05]  /*0210*/  PRMT R7, R4, 0x5410, R7 ;  /* 0x0000541004077816 */ /* 0x000fca0000000007 */
[----:B------:R-:W-:Y:S01]  /*0220*/  STG.E desc[UR4][R2.64], R7 ;  /* 0x0000000702007986 */ /* 0x000fe2000c101904 */
[----:B------:R-:W-:Y:S05]  /*0230*/  EXIT ;  /* 0x000000000000794d */ /* 0x000fea0003800000 */
.L_x_1:
        /* <DEDUP_REMOVED lines=12> */
.L_x_20:


//--------------------- .text._Z37nearestNeighbors_shared_memory_KernelP6RGBA_tPhS0_iiiii --------------------------
	.section	.text._Z37nearestNeighbors_shared_memory_KernelP6RGBA_tPhS0_iiiii,"ax",@progbits
	.align	128
        .global         _Z37nearestNeighbors_shared_memory_KernelP6RGBA_tPhS0_iiiii
        .type           _Z37nearestNeighbors_shared_memory_KernelP6RGBA_tPhS0_iiiii,@function
        .size           _Z37nearestNeighbors_shared_memory_KernelP6RGBA_tPhS0_iiiii,(.L_x_21 - _Z37nearestNeighbors_shared_memory_KernelP6RGBA_tPhS0_iiiii)
        .other          _Z37nearestNeighbors_shared_memory_KernelP6RGBA_tPhS0_iiiii,@"STO_CUDA_ENTRY STV_DEFAULT"
_Z37nearestNeighbors_shared_memory_KernelP6RGBA_tPhS0_iiiii:
.text._Z37nearestNeighbors_shared_memory_KernelP6RGBA_tPhS0_iiiii:
[----:B------:R-:W-:Y:S01]  /*0000*/  LDC R1, c[0x0][0x37c] ;  /* 0x0000df00ff017b82 */ /* 0x000fe20000000800 */
[----:B------:R-:W0:Y:S07]  /*0010*/  S2R R9, SR_TID.Y ;  /* 0x0000000000097919 */ /* 0x000e2e0000002200 */
[----:B------:R-:W0:Y:S01]  /*0020*/  S2UR UR4, SR_CTAID.Y ;  /* 0x00000000000479c3 */ /* 0x000e220000002600 */
[----:B------:R-:W1:Y:S01]  /*0030*/  LDCU.64 UR6, c[0x0][0x3a0] ;  /* 0x00007400ff0677ac */ /* 0x000e620008000a00 */
[----:B------:R-:W2:Y:S01]  /*0040*/  S2R R11, SR_TID.X ;  /* 0x00000000000b7919 */ /* 0x000ea20000002100 */
[----:B------:R-:W3:Y:S05]  /*0050*/  LDCU.64 UR8, c[0x0][0x358] ;  /* 0x00006b00ff0877ac */ /* 0x000eea0008000a00 */
[----:B------:R-:W0:Y:S08]  /*0060*/  LDC R0, c[0x0][0x364] ;  /* 0x0000d900ff007b82 */ /* 0x000e300000000800 */
[----:B------:R-:W2:Y:S08]  /*0070*/  S2UR UR5, SR_CTAID.X ;  /* 0x00000000000579c3 */ /* 0x000eb00000002500 */
[----:B------:R-:W2:Y:S01]  /*0080*/  LDC R2, c[0x0][0x360] ;  /* 0x0000d800ff027b82 */ /* 0x000ea20000000800 */
[----:B0-----:R-:W-:-:S07]  /*0090*/  IMAD R0, R0, UR4, R9 ;  /* 0x0000000400007c24 */ /* 0x001fce000f8e0209 */
[----:B------:R-:W0:Y:S01]  /*00a0*/  LDC R6, c[0x0][0x3a8] ;  /* 0x0000ea00ff067b82 */ /* 0x000e220000000800 */
[----:B-1----:R-:W-:Y:S01]  /*00b0*/  ISETP.GE.AND P0, PT, R0, UR7, PT ;  /* 0x0000000700007c0c */ /* 0x002fe2000bf06270 */
[----:B--2---:R-:W-:-:S05]  /*00c0*/  IMAD R7, R2, UR5, R11 ;  /* 0x0000000502077c24 */ /* 0x004fca000f8e020b */
[----:B------:R-:W-:-:S13]  /*00d0*/  ISETP.LT.AND P0, PT, R7, UR6, !P0 ;  /* 0x0000000607007c0c */ /* 0x000fda000c701270 */
[----:B------:R-:W1:Y:S01]  /*00e0*/  @P0 LDC.64 R4, c[0x0][0x390] ;  /* 0x0000e400ff040b82 */ /* 0x000e620000000a00 */
[----:B------:R-:W-:-:S04]  /*00f0*/  @P0 IMAD R3, R0, UR6, R7 ;  /* 0x0000000600030c24 */ /* 0x000fc8000f8e0207 */
[----:B-1----:R-:W-:-:S06]  /*0100*/  @P0 IMAD.WIDE R4, R3, 0x4, R4 ;  /* 0x0000000403040825 */ /* 0x002fcc00078e0204 */
[----:B---3--:R-:W2:Y:S01]  /*0110*/  @P0 LDG.E R5, desc[UR8][R4.64] ;  /* 0x0000000804050981 */ /* 0x008ea2000c1e1900 */
[----:B------:R-:W1:Y:S01]  /*0120*/  S2UR UR5, SR_CgaCtaId ;  /* 0x00000000000579c3 */ /* 0x000e620000008800 */
[----:B------:R-:W-:Y:S01]  /*0130*/  UMOV UR4, 0x400 ;  /* 0x0000040000047882 */ /* 0x000fe20000000000 */
[----:B------:R-:W-:Y:S01]  /*0140*/  IMAD R2, R9, R2, R11 ;  /* 0x0000000209027224 */ /* 0x000fe200078e020b */
[----:B0-----:R-:W-:Y:S01]  /*0150*/  ISETP.LT.OR P1, PT, R6, 0x1, !P0 ;  /* 0x000000010600780c */ /* 0x001fe20004721670 */
[----:B-1----:R-:W-:-:S06]  /*0160*/  ULEA UR4, UR5, UR4, 0x18 ;  /* 0x0000000405047291 */ /* 0x002fcc000f8ec0ff */
[----:B------:R-:W-:-:S05]  /*0170*/  LEA R2, R2, UR4, 0x2 ;  /* 0x0000000402027c11 */ /* 0x000fca000f8e10ff */
[----:B--2---:R0:W-:Y:S01]  /*0180*/  @P0 STS [R2], R5 ;  /* 0x0000000502000388 */ /* 0x0041e20000000800 */
[----:B------:R-:W-:Y:S06]  /*0190*/  BAR.SYNC.DEFER_BLOCKING 0x0 ;  /* 0x0000000000007b1d */ /* 0x000fec0000010000 */
[----:B------:R-:W-:Y:S05]  /*01a0*/  @P1 EXIT ;  /* 0x000000000000194d */ /* 0x000fea0003800000 */
[----:B------:R-:W1:Y:S01]  /*01b0*/  LDCU.64 UR4, c[0x0][0x398] ;  /* 0x00007300ff0477ac */ /* 0x000e620008000a00 */
[C---:B------:R-:W-:Y:S01]  /*01c0*/  LOP3.LUT R3, R6.reuse, 0x1, RZ, 0xc0, !PT ;  /* 0x0000000106037812 */ /* 0x040fe200078ec0ff */
[----:B------:R-:W-:Y:S01]  /*01d0*/  IMAD R4, R7, R6, RZ ;  /* 0x0000000607047224 */ /* 0x000fe200078e02ff */
[----:B0-----:R-:W-:Y:S01]  /*01e0*/  LOP3.LUT R5, R6, 0x3, RZ, 0xc0, !PT ;  /* 0x0000000306057812 */ /* 0x001fe200078ec0ff */
[----:B------:R-:W0:Y:S01]  /*01f0*/  LDCU.64 UR6, c[0x0][0x380] ;  /* 0x00007000ff0677ac */ /* 0x000e220008000a00 */
[----:B-1----:R-:W-:-:S04]  /*0200*/  ISETP.GE.AND P0, PT, R0, UR5, PT ;  /* 0x0000000500007c0c */ /* 0x002fc8000bf06270 */
[----:B------:R-:W-:Y:S01]  /*0210*/  ISETP.GE.OR P0, PT, R7, UR4, P0 ;  /* 0x0000000407007c0c */ /* 0x000fe20008706670 */
[----:B0-----:R-:W-:Y:S01]  /*0220*/  UIADD3 UR5, UP0, UPT, UR6, 0x8, URZ ;  /* 0x0000000806057890 */ /* 0x001fe2000ff1e0ff */
[----:B------:R-:W-:Y:S02]  /*0230*/  UMOV UR4, URZ ;  /* 0x000000ff00047c82 */ /* 0x000fe40008000000 */
[----:B------:R-:W-:Y:S01]  /*0240*/  ISETP.NE.U32.OR P1, PT, R3, 0x1, P0 ;  /* 0x000000010300780c */ /* 0x000fe20000725470 */
[----:B------:R-:W-:Y:S01]  /*0250*/  UIADD3.X UR6, UPT, UPT, URZ, UR7, URZ, UP0, !UPT ;  /* 0x00000007ff067290 */ /* 0x000fe200087fe4ff */
[----:B------:R-:W-:-:S05]  /*0260*/  LOP3.LUT R3, R6, 0x7ffffffc, RZ, 0xc0, !PT ;  /* 0x7ffffffc06037812 */ /* 0x000fca00078ec0ff */
[----:B------:R-:W-:-:S07]  /*0270*/  IMAD.MOV R6, RZ, RZ, -R3 ;  /* 0x000000ffff067224 */ /* 0x000fce00078e0a03 */
.L_x_11:
[----:B01-3--:R-:W0:Y:S01]  /*0280*/  LDC R9, c[0x0][0x3a8] ;  /* 0x0000ea00ff097b82 */ /* 0x00be220000000800 */
[----:B------:R-:W1:Y:S01]  /*0290*/  LDCU UR7, c[0x0][0x398] ;  /* 0x00007300ff0777ac */ /* 0x000e620008000800 */
[----:B------:R-:W-:Y:S01]  /*02a0*/  IMAD.MOV.U32 R12, RZ, RZ, RZ ;  /* 0x000000ffff0c7224 */ /* 0x000fe200078e00ff */
[----:B0-----:R-:W-:Y:S01]  /*02b0*/  ISETP.GE.U32.AND P3, PT, R9, 0x4, PT ;  /* 0x000000040900780c */ /* 0x001fe20003f66070 */
[----:B------:R-:W-:Y:S01]  /*02c0*/  IMAD R7, R0, R9, UR4 ;  /* 0x0000000400077e24 */ /* 0x000fe2000f8e0209 */
[----:B------:R-:W-:-:S03]  /*02d0*/  UIADD3 UR4, UPT, UPT, UR4, 0x1, URZ ;  /* 0x0000000104047890 */ /* 0x000fc6000fffe0ff */
[----:B-1----:R-:W-:-:S03]  /*02e0*/  IMAD R7, R7, UR7, R4 ;  /* 0x0000000707077c24 */ /* 0x002fc6000f8e0204 */
[----:B------:R-:W-:-:S05]  /*02f0*/  ISETP.NE.AND P2, PT, R9, UR4, PT ;  /* 0x0000000409007c0c */ /* 0x000fca000bf45270 */
[----:B------:R-:W-:Y:S08]  /*0300*/  @!P3 BRA `(.L_x_2) ;  /* 0x0000000000a4b947 */ /* 0x000ff00003800000 */
[----:B------:R-:W0:Y:S01]  /*0310*/  LDC.64 R8, c[0x0][0x388] ;  /* 0x0000e200ff087b82 */ /* 0x000e220000000a00 */
[----:B------:R-:W-:Y:S02]  /*0320*/  IMAD.MOV.U32 R15, RZ, RZ, R7 ;  /* 0x000000ffff0f7224 */ /* 0x000fe400078e0007 */
[----:B------:R-:W-:-:S07]  /*0330*/  IMAD.MOV.U32 R14, RZ, RZ, R6 ;  /* 0x000000ffff0e7224 */ /* 0x000fce00078e0006 */
.L_x_5:
[----:B------:R-:W-:Y:S01]  /*0340*/  VIADD R14, R14, 0x4 ;  /* 0x000000040e0e7836 */ /* 0x000fe20000000000 */
[----:B------:R-:W-:Y:S04]  /*0350*/  BSSY.RECONVERGENT B0, `(.L_x_3) ;  /* 0x0000021000007945 */ /* 0x000fe80003800200 */
[----:B------:R-:W-:Y:S01]  /*0360*/  ISETP.NE.AND P5, PT, R14, RZ, PT ;  /* 0x000000ff0e00720c */ /* 0x000fe20003fa5270 */
[----:B-1----:R-:W-:-:S12]  /*0370*/  @P0 BRA `(.L_x_4) ;  /* 0x0000000000780947 */ /* 0x002fd80003800000 */
[----:B------:R-:W1:Y:S01]  /*0380*/  LDS R17, [R2] ;  /* 0x0000000002117984 */ /* 0x000e620000000800 */
[----:B------:R-:W-:Y:S02]  /*0390*/  SHF.R.S32.HI R20, RZ, 0x1f, R15 ;  /* 0x0000001fff147819 */ /* 0x000fe4000001140f */
[C---:B-1----:R-:W-:Y:S02]  /*03a0*/  LOP3.LUT R10, R17.reuse, 0xff, RZ, 0xc0, !PT ;  /* 0x000000ff110a7812 */ /* 0x042fe400078ec0ff */
[C---:B------:R-:W-:Y:S02]  /*03b0*/  PRMT R11, R17.reuse, 0x7771, RZ ;  /* 0x00007771110b7816 */ /* 0x040fe400000000ff */
[----:B------:R-:W-:Y:S01]  /*03c0*/  PRMT R13, R17, 0x7772, RZ ;  /* 0x00007772110d7816 */ /* 0x000fe200000000ff */
[----:B------:R-:W-:Y:S02]  /*03d0*/  IMAD R10, R10, 0x15, RZ ;  /* 0x000000150a0a7824 */ /* 0x000fe400078e02ff */
[----:B------:R-:W-:-:S03]  /*03e0*/  IMAD R11, R11, 0x47, RZ ;  /* 0x000000470b0b7824 */ /* 0x000fc600078e02ff */
[----:B------:R-:W-:Y:S01]  /*03f0*/  LOP3.LUT R12, R10, 0xffff, RZ, 0xc0, !PT ;  /* 0x0000ffff0a0c7812 */ /* 0x000fe200078ec0ff */
[----:B------:R-:W-:Y:S01]  /*0400*/  IMAD R10, R13, 0x7, RZ ;  /* 0x000000070d0a7824 */ /* 0x000fe200078e02ff */
[----:B------:R-:W-:Y:S01]  /*0410*/  LOP3.LUT R16, R11, 0xffff, RZ, 0xc0, !PT ;  /* 0x0000ffff0b107812 */ /* 0x000fe200078ec0ff */
[----:B------:R-:W-:Y:S02]  /*0420*/  IMAD.U32 R13, RZ, RZ, UR6 ;  /* 0x00000006ff0d7e24 */ /* 0x000fe4000f8e00ff */
[----:B------:R-:W-:Y:S01]  /*0430*/  IMAD R11, R12, 0x147b, RZ ;  /* 0x0000147b0c0b7824 */ /* 0x000fe200078e02ff */
[----:B------:R-:W-:Y:S01]  /*0440*/  LOP3.LUT R18, R10, 0xffff, RZ, 0xc0, !PT ;  /* 0x0000ffff0a127812 */ /* 0x000fe200078ec0ff */
[----:B------:R-:W-:Y:S01]  /*0450*/  IMAD R16, R16, 0x147b, RZ ;  /* 0x0000147b10107824 */ /* 0x000fe200078e02ff */
[----:B0-----:R-:W-:Y:S01]  /*0460*/  IADD3 R10, P3, P4, R15, 0x3, R8 ;  /* 0x000000030f0a7810 */ /* 0x001fe20007c7e008 */
[----:B------:R-:W-:Y:S01]  /*0470*/  IMAD.U32 R12, RZ, RZ, UR5 ;  /* 0x00000005ff0c7e24 */ /* 0x000fe2000f8e00ff */
[----:B------:R-:W-:Y:S01]  /*0480*/  SHF.R.U32.HI R11, RZ, 0x13, R11 ;  /* 0x00000013ff0b7819 */ /* 0x000fe2000001160b */
[----:B------:R-:W-:-:S02]  /*0490*/  IMAD R19, R18, 0x51f, RZ ;  /* 0x0000051f12137824 */ /* 0x000fc400078e02ff */
[----:B------:R-:W-:Y:S01]  /*04a0*/  IMAD.WIDE R12, R15, 0x4, R12 ;  /* 0x000000040f0c7825 */ /* 0x000fe200078e020c */
[----:B------:R-:W-:Y:S02]  /*04b0*/  LEA.HI R16, R16, R11, RZ, 0xd ;  /* 0x0000000b10107211 */ /* 0x000fe400078f68ff */
[----:B------:R-:W-:Y:S02]  /*04c0*/  IADD3.X R11, PT, PT, R20, R9, RZ, P3, P4 ;  /* 0x00000009140b7210 */ /* 0x000fe40001fe84ff */
[----:B------:R-:W-:Y:S01]  /*04d0*/  LEA.HI R19, R19, R16, RZ, 0xf ;  /* 0x0000001013137211 */ /* 0x000fe200078f78ff */
[----:B------:R1:W-:Y:S04]  /*04e0*/  STG.E desc[UR8][R12.64+-0x8], R17 ;  /* 0xfffff8110c007986 */ /* 0x0003e8000c101908 */
[----:B------:R1:W-:Y:S04]  /*04f0*/  STG.E.U8 desc[UR8][R10.64+-0x3], R19 ;  /* 0xfffffd130a007986 */ /* 0x0003e8000c101108 */
[----:B------:R1:W-:Y:S04]  /*0500*/  STG.E desc[UR8][R12.64+-0x4], R17 ;  /* 0xfffffc110c007986 */ /* 0x0003e8000c101908 */
[----:B------:R1:W-:Y:S04]  /*0510*/  STG.E.U8 desc[UR8][R10.64+-0x2], R19 ;  /* 0xfffffe130a007986 */ /* 0x0003e8000c101108 */
[----:B------:R1:W-:Y:S04]  /*0520*/  STG.E desc[UR8][R12.64], R17 ;  /* 0x000000110c007986 */ /* 0x0003e8000c101908 */
[----:B------:R1:W-:Y:S04]  /*0530*/  STG.E.U8 desc[UR8][R10.64+-0x1], R19 ;  /* 0xffffff130a007986 */ /* 0x0003e8000c101108 */
[----:B------:R1:W-:Y:S04]  /*0540*/  STG.E desc[UR8][R12.64+0x4], R17 ;  /* 0x000004110c007986 */ /* 0x0003e8000c101908 */
[----:B------:R1:W-:Y:S02]  /*0550*/  STG.E.U8 desc[UR8][R10.64], R19 ;  /* 0x000000130a007986 */ /* 0x0003e4000c101108 */
.L_x_4:
[----:B------:R-:W-:Y:S05]  /*0560*/  BSYNC.RECONVERGENT B0 ;  /* 0x0000000000007941 */ /* 0x000fea0003800200 */
.L_x_3:
[----:B------:R-:W-:Y:S01]  /*0570*/  VIADD R15, R15, 0x4 ;  /* 0x000000040f0f7836 */ /* 0x000fe20000000000 */
[----:B------:R-:W-:Y:S06]  /*0580*/  @P5 BRA `(.L_x_5) ;  /* 0xfffffffc006c5947 */ /* 0x000fec000383ffff */
[----:B-1----:R-:W-:-:S07]  /*0590*/  IMAD.MOV.U32 R12, RZ, RZ, R3 ;  /* 0x000000ffff0c7224 */ /* 0x002fce00078e0003 */
.L_x_2:
[----:B------:R-:W-:-:S13]  /*05a0*/  ISETP.NE.AND P3, PT, R5, RZ, PT ;  /* 0x000000ff0500720c */ /* 0x000fda0003f65270 */
[----:B------:R-:W-:Y:S05]  /*05b0*/  @!P3 BRA `(.L_x_6) ;  /* 0x0000000000ecb947 */ /* 0x000fea0003800000 */
[----:B------:R-:W-:-:S13]  /*05c0*/  ISETP.NE.AND P3, PT, R5, 0x1, PT ;  /* 0x000000010500780c */ /* 0x000fda0003f65270 */
[----:B------:R-:W-:Y:S05]  /*05d0*/  @!P3 BRA `(.L_x_7) ;  /* 0x000000000078b947 */ /* 0x000fea0003800000 */
[----:B------:R-:W-:Y:S04]  /*05e0*/  BSSY.RECONVERGENT B0, `(.L_x_8) ;  /* 0x000001c000007945 */ /* 0x000fe80003800200 */
[----:B------:R-:W-:Y:S05]  /*05f0*/  @P0 BRA `(.L_x_9) ;  /* 0x0000000000680947 */ /* 0x000fea0003800000 */
[----:B------:R-:W1:Y:S01]  /*0600*/  LDS R13, [R2] ;  /* 0x00000000020d7984 */ /* 0x000e620000000800 */
[----:B0-----:R-:W0:Y:S01]  /*0610*/  LDC.64 R8, c[0x0][0x380] ;  /* 0x0000e000ff087b82 */ /* 0x001e220000000a00 */
[----:B------:R-:W2:Y:S01]  /*0620*/  LDCU.64 UR10, c[0x0][0x388] ;  /* 0x00007100ff0a77ac */ /* 0x000ea20008000a00 */
[C---:B-1----:R-:W-:Y:S02]  /*0630*/  LOP3.LUT R10, R13.reuse, 0xff, RZ, 0xc0, !PT ;  /* 0x000000ff0d0a7812 */ /* 0x042fe400078ec0ff */
[C---:B------:R-:W-:Y:S02]  /*0640*/  PRMT R11, R13.reuse, 0x7771, RZ ;  /* 0x000077710d0b7816 */ /* 0x040fe400000000ff */
[----:B------:R-:W-:Y:S01]  /*0650*/  PRMT R14, R13, 0x7772, RZ ;  /* 0x000077720d0e7816 */ /* 0x000fe200000000ff */
[----:B------:R-:W-:Y:S02]  /*0660*/  IMAD R10, R10, 0x15, RZ ;  /* 0x000000150a0a7824 */ /* 0x000fe400078e02ff */
[----:B------:R-:W-:-:S02]  /*0670*/  IMAD R11, R11, 0x47, RZ ;  /* 0x000000470b0b7824 */ /* 0x000fc400078e02ff */
[----:B------:R-:W-:Y:S01]  /*0680*/  IMAD R15, R14, 0x7, RZ ;  /* 0x000000070e0f7824 */ /* 0x000fe200078e02ff */
[----:B------:R-:W-:Y:S02]  /*0690*/  LOP3.LUT R10, R10, 0xffff, RZ, 0xc0, !PT ;  /* 0x0000ffff0a0a7812 */ /* 0x000fe400078ec0ff */
[----:B------:R-:W-:Y:S01]  /*06a0*/  LOP3.LUT R14, R11, 0xffff, RZ, 0xc0, !PT ;  /* 0x0000ffff0b0e7812 */ /* 0x000fe200078ec0ff */
[----:B------:R-:W-:Y:S01]  /*06b0*/  IMAD.IADD R11, R7, 0x1, R12 ;  /* 0x00000001070b7824 */ /* 0x000fe200078e020c */
[----:B------:R-:W-:Y:S01]  /*06c0*/  LOP3.LUT R16, R15, 0xffff, RZ, 0xc0, !PT ;  /* 0x0000ffff0f107812 */ /* 0x000fe200078ec0ff */
[----:B------:R-:W-:Y:S02]  /*06d0*/  IMAD R10, R10, 0x147b, RZ ;  /* 0x0000147b0a0a7824 */ /* 0x000fe400078e02ff */
[----:B------:R-:W-:Y:S02]  /*06e0*/  IMAD R15, R14, 0x147b, RZ ;  /* 0x0000147b0e0f7824 */ /* 0x000fe400078e02ff */
[----:B------:R-:W-:Y:S01]  /*06f0*/  IMAD R17, R16, 0x51f, RZ ;  /* 0x0000051f10117824 */ /* 0x000fe200078e02ff */
[----:B------:R-:W-:Y:S01]  /*0700*/  SHF.R.U32.HI R14, RZ, 0x13, R10 ;  /* 0x00000013ff0e7819 */ /* 0x000fe2000001160a */
[C---:B0-----:R-:W-:Y:S01]  /*0710*/  IMAD.WIDE R8, R11.reuse, 0x4, R8 ;  /* 0x000000040b087825 */ /* 0x041fe200078e0208 */
[----:B--2---:R-:W-:-:S02]  /*0720*/  IADD3 R10, P3, PT, R11, UR10, RZ ;  /* 0x0000000a0b0a7c10 */ /* 0x004fc4000ff7e0ff */
[----:B------:R-:W-:Y:S02]  /*0730*/  LEA.HI R14, R15, R14, RZ, 0xd ;  /* 0x0000000e0f0e7211 */ /* 0x000fe400078f68ff */
[----:B------:R-:W-:Y:S01]  /*0740*/  LEA.HI.X.SX32 R11, R11, UR11, 0x1, P3 ;  /* 0x0000000b0b0b7c11 */ /* 0x000fe200098f0eff */
[----:B------:R1:W-:Y:S01]  /*0750*/  STG.E desc[UR8][R8.64], R13 ;  /* 0x0000000d08007986 */ /* 0x0003e2000c101908 */
[----:B------:R-:W-:-:S05]  /*0760*/  LEA.HI R17, R17, R14, RZ, 0xf ;  /* 0x0000000e11117211 */ /* 0x000fca00078f78ff */
[----:B------:R1:W-:Y:S04]  /*0770*/  STG.E.U8 desc[UR8][R10.64], R17 ;  /* 0x000000110a007986 */ /* 0x0003e8000c101108 */
[----:B------:R1:W-:Y:S04]  /*0780*/  STG.E desc[UR8][R8.64+0x4], R13 ;  /* 0x0000040d08007986 */ /* 0x0003e8000c101908 */
[----:B------:R1:W-:Y:S02]  /*0790*/  STG.E.U8 desc[UR8][R10.64+0x1], R17 ;  /* 0x000001110a007986 */ /* 0x0003e4000c101108 */
.L_x_9:
[----:B------:R-:W-:Y:S05]  /*07a0*/  BSYNC.RECONVERGENT B0 ;  /* 0x0000000000007941 */ /* 0x000fea0003800200 */
.L_x_8:
[----:B------:R-:W-:-:S07]  /*07b0*/  VIADD R12, R12, 0x2 ;  /* 0x000000020c0c7836 */ /* 0x000fce0000000000 */
.L_x_7:
[----:B------:R-:W-:Y:S04]  /*07c0*/  BSSY.RECONVERGENT B0, `(.L_x_6) ;  /* 0x000001a000007945 */ /* 0x000fe80003800200 */
[----:B------:R-:W-:Y:S05]  /*07d0*/  @P1 BRA `(.L_x_10) ;  /* 0x0000000000601947 */ /* 0x000fea0003800000 */
[----:B-1----:R-:W1:Y:S01]  /*07e0*/  LDS R13, [R2] ;  /* 0x00000000020d7984 */ /* 0x002e620000000800 */
[----:B0-----:R-:W0:Y:S01]  /*07f0*/  LDC.64 R8, c[0x0][0x380] ;  /* 0x0000e000ff087b82 */ /* 0x001e220000000a00 */
[----:B------:R-:W2:Y:S01]  /*0800*/  LDCU.64 UR10, c[0x0][0x388] ;  /* 0x00007100ff0a77ac */ /* 0x000ea20008000a00 */
[----:B------:R-:W-:-:S04]  /*0810*/  IMAD.IADD R7, R7, 0x1, R12 ;  /* 0x0000000107077824 */ /* 0x000fc800078e020c */
[----:B0-----:R-:W-:Y:S01]  /*0820*/  IMAD.WIDE R8, R7, 0x4, R8 ;  /* 0x0000000407087825 */ /* 0x001fe200078e0208 */
[----:B-1----:R-:W-:-:S04]  /*0830*/  LOP3.LUT R10, R13, 0xff, RZ, 0xc0, !PT ;  /* 0x000000ff0d0a7812 */ /* 0x002fc800078ec0ff */
[----:B------:R3:W-:Y:S01]  /*0840*/  STG.E desc[UR8][R8.64], R13 ;  /* 0x0000000d08007986 */ /* 0x0007e2000c101908 */
[C---:B------:R-:W-:Y:S02]  /*0850*/  PRMT R11, R13.reuse, 0x7771, RZ ;  /* 0x000077710d0b7816 */ /* 0x040fe400000000ff */
[----:B------:R-:W-:Y:S01]  /*0860*/  PRMT R14, R13, 0x7772, RZ ;  /* 0x000077720d0e7816 */ /* 0x000fe200000000ff */
[----:B------:R-:W-:Y:S02]  /*0870*/  IMAD R10, R10, 0x15, RZ ;  /* 0x000000150a0a7824 */ /* 0x000fe400078e02ff */
[----:B------:R-:W-:Y:S02]  /*0880*/  IMAD R11, R11, 0x47, RZ ;  /* 0x000000470b0b7824 */ /* 0x000fe400078e02ff */
[----:B------:R-:W-:Y:S01]  /*0890*/  IMAD R14, R14, 0x7, RZ ;  /* 0x000000070e0e7824 */ /* 0x000fe200078e02ff */
[----:B------:R-:W-:Y:S02]  /*08a0*/  LOP3.LUT R10, R10, 0xffff, RZ, 0xc0, !PT ;  /* 0x0000ffff0a0a7812 */ /* 0x000fe400078ec0ff */
[----:B------:R-:W-:-:S02]  /*08b0*/  LOP3.LUT R11, R11, 0xffff, RZ, 0xc0, !PT ;  /* 0x0000ffff0b0b7812 */ /* 0x000fc400078ec0ff */
[----:B------:R-:W-:Y:S01]  /*08c0*/  LOP3.LUT R14, R14, 0xffff, RZ, 0xc0, !PT ;  /* 0x0000ffff0e0e7812 */ /* 0x000fe200078ec0ff */
[----:B------:R-:W-:Y:S02]  /*08d0*/  IMAD R10, R10, 0x147b, RZ ;  /* 0x0000147b0a0a7824 */ /* 0x000fe400078e02ff */
[----:B------:R-:W-:Y:S02]  /*08e0*/  IMAD R12, R11, 0x147b, RZ ;  /* 0x0000147b0b0c7824 */ /* 0x000fe400078e02ff */
[----:B------:R-:W-:Y:S01]  /*08f0*/  IMAD R15, R14, 0x51f, RZ ;  /* 0x0000051f0e0f7824 */ /* 0x000fe200078e02ff */
[----:B------:R-:W-:Y:S02]  /*0900*/  SHF.R.U32.HI R11, RZ, 0x13, R10 ;  /* 0x00000013ff0b7819 */ /* 0x000fe4000001160a */
[----:B--2---:R-:W-:Y:S02]  /*0910*/  IADD3 R10, P3, PT, R7, UR10, RZ ;  /* 0x0000000a070a7c10 */ /* 0x004fe4000ff7e0ff */
[----:B------:R-:W-:-:S02]  /*0920*/  LEA.HI R12, R12, R11, RZ, 0xd ;  /* 0x0000000b0c0c7211 */ /* 0x000fc400078f68ff */
[----:B------:R-:W-:Y:S02]  /*0930*/  LEA.HI.X.SX32 R11, R7, UR11, 0x1, P3 ;  /* 0x0000000b070b7c11 */ /* 0x000fe400098f0eff */
[----:B------:R-:W-:-:S05]  /*0940*/  LEA.HI R15, R15, R12, RZ, 0xf ;  /* 0x0000000c0f0f7211 */ /* 0x000fca00078f78ff */
[----:B------:R3:W-:Y:S02]  /*0950*/  STG.E.U8 desc[UR8][R10.64], R15 ;  /* 0x0000000f0a007986 */ /* 0x0007e4000c101108 */
.L_x_10:
[----:B------:R-:W-:Y:S05]  /*0960*/  BSYNC.RECONVERGENT B0 ;  /* 0x0000000000007941 */ /* 0x000fea0003800200 */
.L_x_6:
[----:B------:R-:W-:Y:S05]  /*0970*/  @P2 BRA `(.L_x_11) ;  /* 0xfffffff800402947 */ /* 0x000fea000383ffff */
[----:B------:R-:W-:Y:S05]  /*0980*/  EXIT ;  /* 0x000000000000794d */ /* 0x000fea0003800000 */
.L_x_12:
        /* <DEDUP_REMOVED lines=15> */
.L_x_21:


//--------------------- .text._Z58nearestNeighbors_shared_memory_one_thread_per_pixel_KernelP6RGBA_tPhS0_iiiii --------------------------
	.section	.text._Z58nearestNeighbors_shared_memory_one_thread_per_pixel_KernelP6RGBA_tPhS0_iiiii,"ax",@progbits
	.align	128
        .global         _Z58nearestNeighbors_shared_memory_one_thread_per_pixel_KernelP6RGBA_tPhS0_iiiii
        .type           _Z58nearestNeighbors_shared_memory_one_thread_per_pixel_KernelP6RGBA_tPhS0_iiiii,@function
        .size           _Z58nearestNeighbors_shared_memory_one_thread_per_pixel_KernelP6RGBA_tPhS0_iiiii,(.L_x_22 - _Z58nearestNeighbors_shared_memory_one_thread_per_pixel_KernelP6RGBA_tPhS0_iiiii)
        .other          _Z58nearestNeighbors_shared_memory_one_thread_per_pixel_KernelP6RGBA_tPhS0_iiiii,@"STO_CUDA_ENTRY STV_DEFAULT"
_Z58nearestNeighbors_shared_memory_one_thread_per_pixel_KernelP6RGBA_tPhS0_iiiii:
.text._Z58nearestNeighbors_shared_memory_one_thread_per_pixel_KernelP6RGBA_tPhS0_iiiii:
[----:B------:R-:W-:Y:S08]  /*0000*/  LDC R1, c[0x0][0x37c] ;  /* 0x0000df00ff017b82 */ /* 0x000ff00000000800 */
[----:B------:R-:W0:Y:S01]  /*0010*/  LDC R0, c[0x0][0x3a8] ;  /* 0x0000ea00ff007b82 */ /* 0x000e220000000800 */
[----:B------:R-:W1:Y:S01]  /*0020*/  LDCU UR5, c[0x0][0x364] ;  /* 0x00006c80ff0577ac */ /* 0x000e620008000800 */
[----:B------:R-:W2:Y:S01]  /*0030*/  S2R R7, SR_TID.Y ;  /* 0x0000000000077919 */ /* 0x000ea20000002200 */
[----:B------:R-:W-:Y:S01]  /*0040*/  BSSY.RECONVERGENT B0, `(.L_x_13) ;  /* 0x0000042000007945 */ /* 0x000fe20003800200 */
[----:B------:R-:W3:Y:S01]  /*0050*/  LDCU UR7, c[0x0][0x360] ;  /* 0x00006c00ff0777ac */ /* 0x000ee20008000800 */
[----:B------:R-:W4:Y:S03]  /*0060*/  S2R R6, SR_TID.X ;  /* 0x0000000000067919 */ /* 0x000f260000002100 */
[----:B------:R-:W1:Y:S01]  /*0070*/  S2UR UR4, SR_CTAID.Y ;  /* 0x00000000000479c3 */ /* 0x000e620000002600 */
[----:B------:R-:W5:Y:S01]  /*0080*/  LDCU.64 UR10, c[0x0][0x398] ;  /* 0x00007300ff0a77ac */ /* 0x000f620008000a00 */
[----:B------:R-:W0:Y:S06]  /*0090*/  LDCU.64 UR8, c[0x0][0x358] ;  /* 0x00006b00ff0877ac */ /* 0x000e2c0008000a00 */
[----:B------:R-:W3:Y:S01]  /*00a0*/  S2UR UR6, SR_CTAID.X ;  /* 0x00000000000679c3 */ /* 0x000ee20000002500 */
[----:B0-----:R-:W0:Y:S01]  /*00b0*/  I2F.U32.RP R4, R0 ;  /* 0x0000000000047306 */ /* 0x001e220000209000 */
[----:B------:R-:W-:-:S02]  /*00c0*/  ISETP.NE.U32.AND P1, PT, R0, RZ, PT ;  /* 0x000000ff0000720c */ /* 0x000fc40003f25070 */
[----:B------:R-:W-:Y:S01]  /*00d0*/  LOP3.LUT R8, RZ, R0, RZ, 0x33, !PT ;  /* 0x00000000ff087212 */ /* 0x000fe200078e33ff */
[----:B-1----:R-:W-:-:S04]  /*00e0*/  UIMAD UR4, UR4, UR5, URZ ;  /* 0x00000005040472a4 */ /* 0x002fc8000f8e02ff */
[----:B0-----:R-:W0:Y:S01]  /*00f0*/  MUFU.RCP R4, R4 ;  /* 0x0000000400047308 */ /* 0x001e220000001000 */
[----:B---3--:R-:W-:Y:S01]  /*0100*/  UIMAD UR5, UR6, UR7, URZ ;  /* 0x00000007060572a4 */ /* 0x008fe2000f8e02ff */
[----:B0-----:R-:W-:Y:S02]  /*0110*/  VIADD R2, R4, 0xffffffe ;  /* 0x0ffffffe04027836 */ /* 0x001fe40000000000 */
[----:B--2---:R-:W-:-:S04]  /*0120*/  VIADD R4, R7, UR4 ;  /* 0x0000000407047c36 */ /* 0x004fc80008000000 */
[----:B------:R0:W1:Y:S02]  /*0130*/  F2I.FTZ.U32.TRUNC.NTZ R3, R2 ;  /* 0x0000000200037305 */ /* 0x000064000021f000 */
[----:B0-----:R-:W-:Y:S02]  /*0140*/  IMAD.MOV.U32 R2, RZ, RZ, RZ ;  /* 0x000000ffff027224 */ /* 0x001fe400078e00ff */
[----:B-1----:R-:W-:-:S04]  /*0150*/  IMAD.MOV R5, RZ, RZ, -R3 ;  /* 0x000000ffff057224 */ /* 0x002fc800078e0a03 */
[----:B------:R-:W-:-:S04]  /*0160*/  IMAD R5, R5, R0, RZ ;  /* 0x0000000005057224 */ /* 0x000fc800078e02ff */
[----:B------:R-:W-:Y:S01]  /*0170*/  IMAD.HI.U32 R3, R3, R5, R2 ;  /* 0x0000000503037227 */ /* 0x000fe200078e0002 */
[----:B----4-:R-:W-:-:S05]  /*0180*/  VIMNMX.U32 R2, PT, PT, R7, R6, !PT ;  /* 0x0000000607027248 */ /* 0x010fca0007fe0000 */
[----:B------:R-:W-:-:S05]  /*0190*/  IMAD.HI.U32 R9, R3, UR7, RZ ;  /* 0x0000000703097c27 */ /* 0x000fca000f8e00ff */
[----:B------:R-:W-:-:S05]  /*01a0*/  IADD3 R5, PT, PT, -R9, RZ, RZ ;  /* 0x000000ff09057210 */ /* 0x000fca0007ffe1ff */
[----:B------:R-:W-:-:S05]  /*01b0*/  IMAD R5, R0, R5, UR7 ;  /* 0x0000000700057e24 */ /* 0x000fca000f8e0205 */
[----:B------:R-:W-:-:S13]  /*01c0*/  ISETP.GE.U32.AND P0, PT, R5, R0, PT ;  /* 0x000000000500720c */ /* 0x000fda0003f06070 */
[----:B------:R-:W-:Y:S02]  /*01d0*/  @P0 IMAD.IADD R5, R5, 0x1, -R0 ;  /* 0x0000000105050824 */ /* 0x000fe400078e0a00 */
[----:B------:R-:W-:Y:S01]  /*01e0*/  @P0 VIADD R9, R9, 0x1 ;  /* 0x0000000109090836 */ /* 0x000fe20000000000 */
[----:B-----5:R-:W-:Y:S02]  /*01f0*/  ISETP.GE.AND P0, PT, R4, UR11, PT ;  /* 0x0000000b04007c0c */ /* 0x020fe4000bf06270 */
[----:B------:R-:W-:Y:S02]  /*0200*/  ISETP.GE.U32.AND P2, PT, R5, R0, PT ;  /* 0x000000000500720c */ /* 0x000fe40003f46070 */
[----:B------:R-:W-:-:S04]  /*0210*/  IADD3 R5, PT, PT, R6, UR5, RZ ;  /* 0x0000000506057c10 */ /* 0x000fc8000fffe0ff */
[----:B------:R-:W-:-:S07]  /*0220*/  ISETP.LT.AND P0, PT, R5, UR10, !P0 ;  /* 0x0000000a05007c0c */ /* 0x000fce000c701270 */
[----:B------:R-:W-:-:S05]  /*0230*/  @P2 VIADD R9, R9, 0x1 ;  /* 0x0000000109092836 */ /* 0x000fca0000000000 */
[----:B------:R-:W-:-:S04]  /*0240*/  SEL R9, R8, R9, !P1 ;  /* 0x0000000908097207 */ /* 0x000fc80004800000 */
[----:B------:R-:W-:-:S13]  /*0250*/  ISETP.GE.U32.OR P2, PT, R2, R9, !P0 ;  /* 0x000000090200720c */ /* 0x000fda0004746470 */
[----:B------:R-:W-:Y:S05]  /*0260*/  @P2 BRA `(.L_x_14) ;  /* 0x00000000007c2947 */ /* 0x000fea0003800000 */
[C---:B------:R-:W-:Y:S01]  /*0270*/  IMAD.HI.U32 R13, R3.reuse, UR5, RZ ;  /* 0x00000005030d7c27 */ /* 0x040fe2000f8e00ff */
[----:B------:R-:W0:Y:S03]  /*0280*/  LDCU UR6, c[0x0][0x3a0] ;  /* 0x00007400ff0677ac */ /* 0x000e260008000800 */
[----:B------:R-:W-:-:S04]  /*0290*/  IMAD.HI.U32 R11, R3, UR4, RZ ;  /* 0x00000004030b7c27 */ /* 0x000fc8000f8e00ff */
[----:B------:R-:W-:Y:S02]  /*02a0*/  IMAD.MOV R15, RZ, RZ, -R13 ;  /* 0x000000ffff0f7224 */ /* 0x000fe400078e0a0d */
[----:B------:R-:W-:Y:S02]  /*02b0*/  IMAD.MOV R3, RZ, RZ, -R11 ;  /* 0x000000ffff037224 */ /* 0x000fe400078e0a0b */
[C---:B------:R-:W-:Y:S02]  /*02c0*/  IMAD R15, R0.reuse, R15, UR5 ;  /* 0x00000005000f7e24 */ /* 0x040fe4000f8e020f */
[----:B------:R-:W-:-:S03]  /*02d0*/  IMAD R3, R0, R3, UR4 ;  /* 0x0000000400037e24 */ /* 0x000fc6000f8e0203 */
[-C--:B------:R-:W-:Y:S02]  /*02e0*/  ISETP.GE.U32.AND P4, PT, R15, R0.reuse, PT ;  /* 0x000000000f00720c */ /* 0x080fe40003f86070 */
[----:B------:R-:W-:-:S11]  /*02f0*/  ISETP.GE.U32.AND P2, PT, R3, R0, PT ;  /* 0x000000000300720c */ /* 0x000fd60003f46070 */
[----:B------:R-:W-:Y:S01]  /*0300*/  @P4 IMAD.IADD R15, R15, 0x1, -R0 ;  /* 0x000000010f0f4824 */ /* 0x000fe200078e0a00 */
[----:B------:R-:W-:Y:S01]  /*0310*/  @P4 IADD3 R13, PT, PT, R13, 0x1, RZ ;  /* 0x000000010d0d4810 */ /* 0x000fe20007ffe0ff */
[----:B------:R-:W-:Y:S01]  /*0320*/  @P2 VIADD R11, R11, 0x1 ;  /* 0x000000010b0b2836 */ /* 0x000fe20000000000 */
[-C--:B------:R-:W-:Y:S02]  /*0330*/  @P2 IADD3 R3, PT, PT, R3, -R0.reuse, RZ ;  /* 0x8000000003032210 */ /* 0x080fe40007ffe0ff */
[-C--:B------:R-:W-:Y:S02]  /*0340*/  ISETP.GE.U32.AND P5, PT, R15, R0.reuse, PT ;  /* 0x000000000f00720c */ /* 0x080fe40003fa6070 */
[----:B------:R-:W-:Y:S02]  /*0350*/  ISETP.GE.U32.AND P3, PT, R3, R0, PT ;  /* 0x000000000300720c */ /* 0x000fe40003f66070 */
[----:B------:R-:W1:Y:S09]  /*0360*/  LDC.64 R2, c[0x0][0x390] ;  /* 0x0000e400ff027b82 */ /* 0x000e720000000a00 */
[----:B------:R-:W-:-:S02]  /*0370*/  @P5 VIADD R13, R13, 0x1 ;  /* 0x000000010d0d5836 */ /* 0x000fc40000000000 */
[----:B------:R-:W-:-:S03]  /*0380*/  @P3 VIADD R11, R11, 0x1 ;  /* 0x000000010b0b3836 */ /* 0x000fc60000000000 */
[C---:B------:R-:W-:Y:S02]  /*0390*/  SEL R13, R8.reuse, R13, !P1 ;  /* 0x0000000d080d7207 */ /* 0x040fe40004800000 */
[----:B------:R-:W-:-:S03]  /*03a0*/  SEL R10, R8, R11, !P1 ;  /* 0x0000000b080a7207 */ /* 0x000fc60004800000 */
[----:B------:R-:W-:Y:S01]  /*03b0*/  IMAD.IADD R13, R13, 0x1, R6 ;  /* 0x000000010d0d7824 */ /* 0x000fe200078e0206 */
[----:B------:R-:W-:-:S05]  /*03c0*/  IADD3 R10, PT, PT, R10, R7, RZ ;  /* 0x000000070a0a7210 */ /* 0x000fca0007ffe0ff */
[----:B0-----:R-:W-:-:S04]  /*03d0*/  IMAD R13, R10, UR6, R13 ;  /* 0x000000060a0d7c24 */ /* 0x001fc8000f8e020d */
[----:B-1----:R-:W-:-:S06]  /*03e0*/  IMAD.WIDE.U32 R2, R13, 0x4, R2 ;  /* 0x000000040d027825 */ /* 0x002fcc00078e0002 */
[----:B------:R-:W2:Y:S01]  /*03f0*/  LDG.E R3, desc[UR8][R2.64] ;  /* 0x0000000802037981 */ /* 0x000ea2000c1e1900 */
[----:B------:R-:W0:Y:S01]  /*0400*/  S2UR UR7, SR_CgaCtaId ;  /* 0x00000000000779c3 */ /* 0x000e220000008800 */
[----:B------:R-:W-:Y:S01]  /*0410*/  UMOV UR6, 0x400 ;  /* 0x0000040000067882 */ /* 0x000fe20000000000 */
[----:B------:R-:W-:Y:S01]  /*0420*/  IMAD R10, R9, R7, R6 ;  /* 0x00000007090a7224 */ /* 0x000fe200078e0206 */
[----:B0-----:R-:W-:-:S06]  /*0430*/  ULEA UR6, UR7, UR6, 0x18 ;  /* 0x0000000607067291 */ /* 0x001fcc000f8ec0ff */
[----:B------:R-:W-:-:S05]  /*0440*/  LEA R10, R10, UR6, 0x2 ;  /* 0x000000060a0a7c11 */ /* 0x000fca000f8e10ff */
[----:B--2---:R0:W-:Y:S02]  /*0450*/  STS [R10], R3 ;  /* 0x000000030a007388 */ /* 0x0041e40000000800 */
.L_x_14:
[----:B------:R-:W-:Y:S05]  /*0460*/  BSYNC.RECONVERGENT B0 ;  /* 0x0000000000007941 */ /* 0x000fea0003800200 */
.L_x_13:
[----:B------:R-:W-:Y:S06]  /*0470*/  BAR.SYNC.DEFER_BLOCKING 0x0 ;  /* 0x0000000000007b1d */ /* 0x000fec0000010000 */
[----:B------:R-:W-:Y:S05]  /*0480*/  @!P0 EXIT ;  /* 0x000000000000894d */ /* 0x000fea0003800000 */
[----:B------:R-:W-:Y:S01]  /*0490*/  IABS R12, R0 ;  /* 0x00000000000c7213 */ /* 0x000fe20000000000 */
[----:B------:R-:W1:Y:S01]  /*04a0*/  S2UR UR5, SR_CgaCtaId ;  /* 0x00000000000579c3 */ /* 0x000e620000008800 */
[----:B------:R-:W-:Y:S01]  /*04b0*/  IABS R13, R7 ;  /* 0x00000007000d7213 */ /* 0x000fe20000000000 */
[----:B------:R-:W-:Y:S01]  /*04c0*/  UMOV UR4, 0x400 ;  /* 0x0000040000047882 */ /* 0x000fe20000000000 */
[----:B0-----:R-:W0:Y:S01]  /*04d0*/  I2F.RP R10, R12 ;  /* 0x0000000c000a7306 */ /* 0x001e220000209400 */
[----:B------:R-:W-:Y:S02]  /*04e0*/  IABS R14, R6 ;  /* 0x00000006000e7213 */ /* 0x000fe40000000000 */
[-C--:B------:R-:W-:Y:S02]  /*04f0*/  LOP3.LUT R7, R7, R0.reuse, RZ, 0x3c, !PT ;  /* 0x0000000007077212 */ /* 0x080fe400078e3cff */
[----:B------:R-:W-:Y:S02]  /*0500*/  LOP3.LUT R6, R6, R0, RZ, 0x3c, !PT ;  /* 0x0000000006067212 */ /* 0x000fe400078e3cff */
[----:B------:R-:W-:-:S02]  /*0510*/  ISETP.GE.AND P0, PT, R7, RZ, PT ;  /* 0x000000ff0700720c */ /* 0x000fc40003f06270 */
[----:B------:R-:W-:Y:S01]  /*0520*/  ISETP.GE.AND P1, PT, R6, RZ, PT ;  /* 0x000000ff0600720c */ /* 0x000fe20003f26270 */
[----:B0-----:R-:W0:Y:S01]  /*0530*/  MUFU.RCP R10, R10 ;  /* 0x0000000a000a7308 */ /* 0x001e220000001000 */
[----:B-1----:R-:W-:Y:S01]  /*0540*/  ULEA UR4, UR5, UR4, 0x18 ;  /* 0x0000000405047291 */ /* 0x002fe2000f8ec0ff */
[----:B0-----:R-:W-:-:S06]  /*0550*/  VIADD R2, R10, 0xffffffe ;  /* 0x0ffffffe0a027836 */ /* 0x001fcc0000000000 */
[----:B------:R0:W1:Y:S02]  /*0560*/  F2I.FTZ.U32.TRUNC.NTZ R3, R2 ;  /* 0x0000000200037305 */ /* 0x000064000021f000 */
[----:B0-----:R-:W-:Y:S01]  /*0570*/  IMAD.MOV.U32 R2, RZ, RZ, RZ ;  /* 0x000000ffff027224 */ /* 0x001fe200078e00ff */
[----:B-1----:R-:W-:-:S05]  /*0580*/  IADD3 R11, PT, PT, RZ, -R3, RZ ;  /* 0x80000003ff0b7210 */ /* 0x002fca0007ffe0ff */
[----:B------:R-:W-:-:S04]  /*0590*/  IMAD R11, R11, R12, RZ ;  /* 0x0000000c0b0b7224 */ /* 0x000fc800078e02ff */
[----:B------:R-:W-:-:S04]  /*05a0*/  IMAD.HI.U32 R3, R3, R11, R2 ;  /* 0x0000000b03037227 */ /* 0x000fc800078e0002 */
[----:B------:R-:W-:Y:S01]  /*05b0*/  IMAD.MOV.U32 R11, RZ, RZ, R13 ;  /* 0x000000ffff0b7224 */ /* 0x000fe200078e000d */
[----:B------:R-:W-:-:S03]  /*05c0*/  MOV R13, R14 ;  /* 0x0000000e000d7202 */ /* 0x000fc60000000f00 */
[----:B------:R-:W-:-:S04]  /*05d0*/  IMAD.HI.U32 R10, R3, R11, RZ ;  /* 0x0000000b030a7227 */ /* 0x000fc800078e00ff */
[----:B------:R-:W-:-:S04]  /*05e0*/  IMAD.HI.U32 R3, R3, R13, RZ ;  /* 0x0000000d03037227 */ /* 0x000fc800078e00ff */
[----:B------:R-:W-:Y:S02]  /*05f0*/  IMAD.MOV R2, RZ, RZ, -R10 ;  /* 0x000000ffff027224 */ /* 0x000fe400078e0a0a */
[----:B------:R-:W-:Y:S02]  /*0600*/  IMAD.MOV R14, RZ, RZ, -R3 ;  /* 0x000000ffff0e7224 */ /* 0x000fe400078e0a03 */
[C---:B------:R-:W-:Y:S02]  /*0610*/  IMAD R2, R12.reuse, R2, R11 ;  /* 0x000000020c027224 */ /* 0x040fe400078e020b */
[----:B------:R-:W-:-:S03]  /*0620*/  IMAD R11, R12, R14, R13 ;  /* 0x0000000e0c0b7224 */ /* 0x000fc600078e020d */
[C---:B------:R-:W-:Y:S02]  /*0630*/  ISETP.GT.U32.AND P4, PT, R12.reuse, R2, PT ;  /* 0x000000020c00720c */ /* 0x040fe40003f84070 */
[----:B------:R-:W-:-:S11]  /*0640*/  ISETP.GT.U32.AND P5, PT, R12, R11, PT ;  /* 0x0000000b0c00720c */ /* 0x000fd60003fa4070 */
[-C--:B------:R-:W-:Y:S01]  /*0650*/  @!P4 IADD3 R2, PT, PT, R2, -R12.reuse, RZ ;  /* 0x8000000c0202c210 */ /* 0x080fe20007ffe0ff */
[----:B------:R-:W-:Y:S01]  /*0660*/  @!P4 VIADD R10, R10, 0x1 ;  /* 0x000000010a0ac836 */ /* 0x000fe20000000000 */
[----:B------:R-:W-:Y:S01]  /*0670*/  @!P5 IADD3 R3, PT, PT, R3, 0x1, RZ ;  /* 0x000000010303d810 */ /* 0x000fe20007ffe0ff */
[----:B------:R-:W-:Y:S01]  /*0680*/  @!P5 IMAD.IADD R11, R11, 0x1, -R12 ;  /* 0x000000010b0bd824 */ /* 0x000fe200078e0a0c */
[----:B------:R-:W-:-:S04]  /*0690*/  ISETP.GE.U32.AND P2, PT, R2, R12, PT ;  /* 0x0000000c0200720c */ /* 0x000fc80003f46070 */
[----:B------:R-:W-:-:S09]  /*06a0*/  ISETP.GE.U32.AND P3, PT, R11, R12, PT ;  /* 0x0000000c0b00720c */ /* 0x000fd20003f66070 */
[----:B------:R-:W-:Y:S01]  /*06b0*/  @P2 VIADD R10, R10, 0x1 ;  /* 0x000000010a0a2836 */ /* 0x000fe20000000000 */
[----:B------:R-:W-:-:S03]  /*06c0*/  ISETP.NE.AND P2, PT, R0, RZ, PT ;  /* 0x000000ff0000720c */ /* 0x000fc60003f45270 */
[----:B------:R-:W-:Y:S01]  /*06d0*/  @P3 VIADD R3, R3, 0x1 ;  /* 0x0000000103033836 */ /* 0x000fe20000000000 */
[----:B------:R-:W-:-:S03]  /*06e0*/  @!P0 IADD3 R10, PT, PT, -R10, RZ, RZ ;  /* 0x000000ff0a0a8210 */ /* 0x000fc60007ffe1ff */
[----:B------:R-:W-:Y:S01]  /*06f0*/  @!P1 IMAD.MOV R3, RZ, RZ, -R3 ;  /* 0x000000ffff039224 */ /* 0x000fe200078e0a03 */
[----:B------:R-:W-:-:S04]  /*0700*/  SEL R10, R8, R10, !P2 ;  /* 0x0000000a080a7207 */ /* 0x000fc80005000000 */
[----:B------:R-:W-:Y:S02]  /*0710*/  SEL R8, R8, R3, !P2 ;  /* 0x0000000308087207 */ /* 0x000fe40005000000 */
[----:B------:R-:W0:Y:S03]  /*0720*/  LDC.64 R2, c[0x0][0x380] ;  /* 0x0000e000ff027b82 */ /* 0x000e260000000a00 */
[----:B------:R-:W-:-:S05]  /*0730*/  IMAD R8, R9, R10, R8 ;  /* 0x0000000a09087224 */ /* 0x000fca00078e0208 */
[----:B------:R-:W-:Y:S01]  /*0740*/  LEA R8, R8, UR4, 0x2 ;  /* 0x0000000408087c11 */ /* 0x000fe2000f8e10ff */
[----:B------:R-:W1:Y:S04]  /*0750*/  LDCU.64 UR4, c[0x0][0x388] ;  /* 0x00007100ff0477ac */ /* 0x000e680008000a00 */
[----:B------:R-:W2:Y:S02]  /*0760*/  LDS R7, [R8] ;  /* 0x0000000008077984 */ /* 0x000ea40000000800 */
[C---:B--2---:R-:W-:Y:S02]  /*0770*/  LOP3.LUT R0, R7.reuse, 0xff, RZ, 0xc0, !PT ;  /* 0x000000ff07007812 */ /* 0x044fe400078ec0ff */
[C---:B------:R-:W-:Y:S02]  /*0780*/  PRMT R6, R7.reuse, 0x7771, RZ ;  /* 0x0000777107067816 */ /* 0x040fe400000000ff */
[----:B------:R-:W-:Y:S01]  /*0790*/  PRMT R10, R7, 0x7772, RZ ;  /* 0x00007772070a7816 */ /* 0x000fe200000000ff */
[----:B------:R-:W-:-:S02]  /*07a0*/  IMAD R0, R0, 0x15, RZ ;  /* 0x0000001500007824 */ /* 0x000fc400078e02ff */
[----:B------:R-:W-:-:S03]  /*07b0*/  IMAD R6, R6, 0x47, RZ ;  /* 0x0000004706067824 */ /* 0x000fc600078e02ff */
[----:B------:R-:W-:Y:S01]  /*07c0*/  LOP3.LUT R9, R0, 0xffff, RZ, 0xc0, !PT ;  /* 0x0000ffff00097812 */ /* 0x000fe200078ec0ff */
[----:B------:R-:W-:Y:S01]  /*07d0*/  IMAD R0, R10, 0x7, RZ ;  /* 0x000000070a007824 */ /* 0x000fe200078e02ff */
[----:B------:R-:W-:-:S03]  /*07e0*/  LOP3.LUT R8, R6, 0xffff, RZ, 0xc0, !PT ;  /* 0x0000ffff06087812 */ /* 0x000fc600078ec0ff */
[----:B------:R-:W-:Y:S01]  /*07f0*/  IMAD R6, R9, 0x147b, RZ ;  /* 0x0000147b09067824 */ /* 0x000fe200078e02ff */
[----:B------:R-:W-:Y:S01]  /*0800*/  LOP3.LUT R10, R0, 0xffff, RZ, 0xc0, !PT ;  /* 0x0000ffff000a7812 */ /* 0x000fe200078ec0ff */
[----:B------:R-:W-:Y:S02]  /*0810*/  IMAD R9, R4, UR10, R5 ;  /* 0x0000000a04097c24 */ /* 0x000fe4000f8e0205 */
[----:B------:R-:W-:Y:S01]  /*0820*/  IMAD R5, R8, 0x147b, RZ ;  /* 0x0000147b08057824 */ /* 0x000fe200078e02ff */
[----:B------:R-:W-:Y:S01]  /*0830*/  SHF.R.U32.HI R0, RZ, 0x13, R6 ;  /* 0x00000013ff007819 */ /* 0x000fe20000011606 */
[----:B------:R-:W-:Y:S01]  /*0840*/  IMAD R11, R10, 0x51f, RZ ;  /* 0x0000051f0a0b7824 */ /* 0x000fe200078e02ff */
[C---:B-1----:R-:W-:Y:S01]  /*0850*/  IADD3 R4, P0, PT, R9.reuse, UR4, RZ ;  /* 0x0000000409047c10 */ /* 0x042fe2000ff1e0ff */
[----:B0-----:R-:W-:Y:S01]  /*0860*/  IMAD.WIDE R2, R9, 0x4, R2 ;  /* 0x0000000409027825 */ /* 0x001fe200078e0202 */
[----:B------:R-:W-:Y:S02]  /*0870*/  LEA.HI R0, R5, R0, RZ, 0xd ;  /* 0x0000000005007211 */ /* 0x000fe400078f68ff */
[----:B------:R-:W-:-:S02]  /*0880*/  LEA.HI.X.SX32 R5, R9, UR5, 0x1, P0 ;  /* 0x0000000509057c11 */ /* 0x000fc400080f0eff */
[----:B------:R-:W-:Y:S01]  /*0890*/  LEA.HI R9, R11, R0, RZ, 0xf ;  /* 0x000000000b097211 */ /* 0x000fe200078f78ff */
[----:B------:R-:W-:Y:S04]  /*08a0*/  STG.E desc[UR8][R2.64], R7 ;  /* 0x0000000702007986 */ /* 0x000fe8000c101908 */
[----:B------:R-:W-:Y:S01]  /*08b0*/  STG.E.U8 desc[UR8][R4.64], R9 ;  /* 0x0000000904007986 */ /* 0x000fe2000c101108 */
[----:B------:R-:W-:Y:S05]  /*08c0*/  EXIT ;  /* 0x000000000000794d */ /* 0x000fea0003800000 */
.L_x_15:
        /* <DEDUP_REMOVED lines=11> */
.L_x_22:


//--------------------- .text._Z36nearestNeighbors_GreyCon_Kernel_RGBAP6RGBA_tPhS0_iiiii --------------------------
	.section	.text._Z36nearestNeighbors_GreyCon_Kernel_RGBAP6RGBA_tPhS0_iiiii,"ax",@progbits
	.align	128
        .global         _Z36nearestNeighbors_GreyCon_Kernel_RGBAP6RGBA_tPhS0_iiiii
        .type           _Z36nearestNeighbors_GreyCon_Kernel_RGBAP6RGBA_tPhS0_iiiii,@function
        .size           _Z36nearestNeighbors_GreyCon_Kernel_RGBAP6RGBA_tPhS0_iiiii,(.L_x_23 - _Z36nearestNeighbors_GreyCon_Kernel_RGBAP6RGBA_tPhS0_iiiii)
        .other          _Z36nearestNeighbors_GreyCon_Kernel_RGBAP6RGBA_tPhS0_iiiii,@"STO_CUDA_ENTRY STV_DEFAULT"
_Z36nearestNeighbors_GreyCon_Kernel_RGBAP6RGBA_tPhS0_iiiii:
.text._Z36nearestNeighbors_GreyCon_Kernel_RGBAP6RGBA_tPhS0_iiiii:
[----:B------:R-:W-:Y:S01]  /*0000*/  LDC R1, c[0x0][0x37c] ;  /* 0x0000df00ff017b82 */ /* 0x000fe20000000800 */
[----:B------:R-:W0:Y:S07]  /*0010*/  S2R R0, SR_TID.Y ;  /* 0x0000000000007919 */ /* 0x000e2e0000002200 */
[----:B------:R-:W0:Y:S01]  /*0020*/  S2UR UR4, SR_CTAID.Y ;  /* 0x00000000000479c3 */ /* 0x000e220000002600 */
[----:B------:R-:W1:Y:S01]  /*0030*/  LDCU.64 UR6, c[0x0][0x398] ;  /* 0x00007300ff0677ac */ /* 0x000e620008000a00 */
[----:B------:R-:W2:Y:S06]  /*0040*/  S2R R5, SR_TID.X ;  /* 0x0000000000057919 */ /* 0x000eac0000002100 */
[----:B------:R-:W0:Y:S08]  /*0050*/  LDC R3, c[0x0][0x364] ;  /* 0x0000d900ff037b82 */ /* 0x000e300000000800 */
[----:B------:R-:W2:Y:S08]  /*0060*/  S2UR UR5, SR_CTAID.X ;  /* 0x00000000000579c3 */ /* 0x000eb00000002500 */
[----:B------:R-:W2:Y:S01]  /*0070*/  LDC R2, c[0x0][0x360] ;  /* 0x0000d800ff027b82 */ /* 0x000ea20000000800 */
[----:B0-----:R-:W-:-:S05]  /*0080*/  IMAD R3, R3, UR4, R0 ;  /* 0x0000000403037c24 */ /* 0x001fca000f8e0200 */
[----:B-1----:R-:W-:Y:S01]  /*0090*/  ISETP.GE.AND P0, PT, R3, UR7, PT ;  /* 0x0000000703007c0c */ /* 0x002fe2000bf06270 */
[----:B--2---:R-:W-:-:S05]  /*00a0*/  IMAD R0, R2, UR5, R5 ;  /* 0x0000000502007c24 */ /* 0x004fca000f8e0205 */
[----:B------:R-:W-:-:S13]  /*00b0*/  ISETP.GE.OR P0, PT, R0, UR6, P0 ;  /* 0x0000000600007c0c */ /* 0x000fda0008706670 */
[----:B------:R-:W-:Y:S05]  /*00c0*/  @P0 EXIT ;  /* 0x000000000000094d */ /* 0x000fea0003800000 */
[----:B------:R-:W0:Y:S01]  /*00d0*/  LDC R2, c[0x0][0x3a8] ;  /* 0x0000ea00ff027b82 */ /* 0x000e220000000800 */
[----:B------:R-:W-:Y:S01]  /*00e0*/  IABS R10, R0 ;  /* 0x00000000000a7213 */ /* 0x000fe20000000000 */
[----:B------:R-:W1:Y:S01]  /*00f0*/  LDCU UR7, c[0x0][0x3a0] ;  /* 0x00007400ff0777ac */ /* 0x000e620008000800 */
[----:B------:R-:W2:Y:S01]  /*0100*/  LDCU.64 UR4, c[0x0][0x358] ;  /* 0x00006b00ff0477ac */ /* 0x000ea20008000a00 */
[----:B------:R-:W3:Y:S01]  /*0110*/  LDCU.64 UR8, c[0x0][0x388] ;  /* 0x00007100ff0877ac */ /* 0x000ee20008000a00 */
[----:B0-----:R-:W-:-:S04]  /*0120*/  IABS R7, R2 ;  /* 0x0000000200077213 */ /* 0x001fc80000000000 */
[----:B------:R-:W0:Y:S08]  /*0130*/  I2F.RP R6, R7 ;  /* 0x0000000700067306 */ /* 0x000e300000209400 */
[----:B0-----:R-:W0:Y:S02]  /*0140*/  MUFU.RCP R6, R6 ;  /* 0x0000000600067308 */ /* 0x001e240000001000 */
[----:B0-----:R-:W-:Y:S01]  /*0150*/  VIADD R4, R6, 0xffffffe ;  /* 0x0ffffffe06047836 */ /* 0x001fe20000000000 */
[----:B------:R-:W-:-:S05]  /*0160*/  IABS R6, R3 ;  /* 0x0000000300067213 */ /* 0x000fca0000000000 */
[----:B------:R0:W4:Y:S02]  /*0170*/  F2I.FTZ.U32.TRUNC.NTZ R5, R4 ;  /* 0x0000000400057305 */ /* 0x000124000021f000 */
[----:B0-----:R-:W-:Y:S02]  /*0180*/  IMAD.MOV.U32 R4, RZ, RZ, RZ ;  /* 0x000000ffff047224 */ /* 0x001fe400078e00ff */
[----:B----4-:R-:W-:-:S04]  /*0190*/  IMAD.MOV R8, RZ, RZ, -R5 ;  /* 0x000000ffff087224 */ /* 0x010fc800078e0a05 */
[----:B------:R-:W-:-:S04]  /*01a0*/  IMAD R9, R8, R7, RZ ;  /* 0x0000000708097224 */ /* 0x000fc800078e02ff */
[----:B------:R-:W-:-:S06]  /*01b0*/  IMAD.HI.U32 R5, R5, R9, R4 ;  /* 0x0000000905057227 */ /* 0x000fcc00078e0004 */
[----:B------:R-:W-:-:S04]  /*01c0*/  IMAD.HI.U32 R8, R5, R10, RZ ;  /* 0x0000000a05087227 */ /* 0x000fc800078e00ff */
[----:B------:R-:W-:-:S04]  /*01d0*/  IMAD.HI.U32 R5, R5, R6, RZ ;  /* 0x0000000605057227 */ /* 0x000fc800078e00ff */
[----:B------:R-:W-:Y:S01]  /*01e0*/  IMAD.MOV R4, RZ, RZ, -R8 ;  /* 0x000000ffff047224 */ /* 0x000fe200078e0a08 */
[----:B------:R-:W-:-:S03]  /*01f0*/  IADD3 R9, PT, PT, -R5, RZ, RZ ;  /* 0x000000ff05097210 */ /* 0x000fc60007ffe1ff */
[C---:B------:R-:W-:Y:S02]  /*0200*/  IMAD R4, R7.reuse, R4, R10 ;  /* 0x0000000407047224 */ /* 0x040fe400078e020a */
[----:B------:R-:W-:-:S03]  /*0210*/  IMAD R6, R7, R9, R6 ;  /* 0x0000000907067224 */ /* 0x000fc600078e0206 */
[C---:B------:R-:W-:Y:S02]  /*0220*/  ISETP.GT.U32.AND P4, PT, R7.reuse, R4, PT ;  /* 0x000000040700720c */ /* 0x040fe40003f84070 */
[----:B------:R-:W-:-:S11]  /*0230*/  ISETP.GT.U32.AND P5, PT, R7, R6, PT ;  /* 0x000000060700720c */ /* 0x000fd60003fa4070 */
[--C-:B------:R-:W-:Y:S02]  /*0240*/  @!P4 IMAD.IADD R4, R4, 0x1, -R7.reuse ;  /* 0x000000010404c824 */ /* 0x100fe400078e0a07 */
[----:B------:R-:W-:Y:S01]  /*0250*/  @!P5 IMAD.IADD R6, R6, 0x1, -R7 ;  /* 0x000000010606d824 */ /* 0x000fe200078e0a07 */
[----:B------:R-:W-:Y:S01]  /*0260*/  @!P5 IADD3 R5, PT, PT, R5, 0x1, RZ ;  /* 0x000000010505d810 */ /* 0x000fe20007ffe0ff */
[----:B------:R-:W-:Y:S01]  /*0270*/  @!P4 VIADD R8, R8, 0x1 ;  /* 0x000000010808c836 */ /* 0x000fe20000000000 */
[-C--:B------:R-:W-:Y:S02]  /*0280*/  ISETP.GE.U32.AND P2, PT, R4, R7.reuse, PT ;  /* 0x000000070400720c */ /* 0x080fe40003f46070 */
[----:B------:R-:W-:Y:S02]  /*0290*/  ISETP.GE.U32.AND P3, PT, R6, R7, PT ;  /* 0x000000070600720c */ /* 0x000fe40003f66070 */
[-C--:B------:R-:W-:Y:S02]  /*02a0*/  LOP3.LUT R6, R3, R2.reuse, RZ, 0x3c, !PT ;  /* 0x0000000203067212 */ /* 0x080fe400078e3cff */
[----:B------:R-:W-:-:S02]  /*02b0*/  LOP3.LUT R4, R0, R2, RZ, 0x3c, !PT ;  /* 0x0000000200047212 */ /* 0x000fc400078e3cff */
[----:B------:R-:W-:Y:S02]  /*02c0*/  ISETP.GE.AND P1, PT, R6, RZ, PT ;  /* 0x000000ff0600720c */ /* 0x000fe40003f26270 */
[----:B------:R-:W-:Y:S01]  /*02d0*/  ISETP.GE.AND P0, PT, R4, RZ, PT ;  /* 0x000000ff0400720c */ /* 0x000fe20003f06270 */
[----:B------:R-:W0:Y:S02]  /*02e0*/  LDC.64 R6, c[0x0][0x390] ;  /* 0x0000e400ff067b82 */ /* 0x000e240000000a00 */
[----:B------:R-:W-:Y:S01]  /*02f0*/  @P2 VIADD R8, R8, 0x1 ;  /* 0x0000000108082836 */ /* 0x000fe20000000000 */
[----:B------:R-:W-:Y:S01]  /*0300*/  ISETP.NE.AND P2, PT, R2, RZ, PT ;  /* 0x000000ff0200720c */ /* 0x000fe20003f45270 */
[----:B------:R-:W-:-:S04]  /*0310*/  @P3 VIADD R5, R5, 0x1 ;  /* 0x0000000105053836 */ /* 0x000fc80000000000 */
[----:B------:R-:W-:Y:S01]  /*0320*/  IMAD.MOV.U32 R4, RZ, RZ, R5 ;  /* 0x000000ffff047224 */ /* 0x000fe200078e0005 */
[----:B------:R-:W-:-:S03]  /*0330*/  LOP3.LUT R5, RZ, R2, RZ, 0x33, !PT ;  /* 0x00000002ff057212 */ /* 0x000fc600078e33ff */
[----:B------:R-:W-:Y:S01]  /*0340*/  @!P1 IMAD.MOV R4, RZ, RZ, -R4 ;  /* 0x000000ffff049224 */ /* 0x000fe200078e0a04 */
[----:B------:R-:W-:-:S04]  /*0350*/  @!P0 IADD3 R8, PT, PT, -R8, RZ, RZ ;  /* 0x000000ff08088210 */ /* 0x000fc80007ffe1ff */
[C---:B------:R-:W-:Y:S02]  /*0360*/  SEL R9, R5.reuse, R8, !P2 ;  /* 0x0000000805097207 */ /* 0x040fe40005000000 */
[----:B------:R-:W-:-:S05]  /*0370*/  SEL R4, R5, R4, !P2 ;  /* 0x0000000405047207 */ /* 0x000fca0005000000 */
[----:B-1----:R-:W-:-:S04]  /*0380*/  IMAD R5, R4, UR7, R9 ;  /* 0x0000000704057c24 */ /* 0x002fc8000f8e0209 */
[----:B0-----:R-:W-:Y:S02]  /*0390*/  IMAD.WIDE R6, R5, 0x4, R6 ;  /* 0x0000000405067825 */ /* 0x001fe400078e0206 */
[----:B------:R-:W0:Y:S04]  /*03a0*/  LDC.64 R4, c[0x0][0x380] ;  /* 0x0000e000ff047b82 */ /* 0x000e280000000a00 */
[----:B--2---:R-:W2:Y:S02]  /*03b0*/  LDG.E R7, desc[UR4][R6.64] ;  /* 0x0000000406077981 */ /* 0x004ea4000c1e1900 */
[C---:B--2---:R-:W-:Y:S02]  /*03c0*/  LOP3.LUT R2, R7.reuse, 0xff, RZ, 0xc0, !PT ;  /* 0x000000ff07027812 */ /* 0x044fe400078ec0ff */
[----:B------:R-:W-:-:S02]  /*03d0*/  PRMT R8, R7, 0x7771, RZ ;  /* 0x0000777107087816 */ /* 0x000fc400000000ff */
[----:B------:R-:W-:Y:S01]  /*03e0*/  PRMT R10, R7, 0x7772, RZ ;  /* 0x00007772070a7816 */ /* 0x000fe200000000ff */
[----:B------:R-:W-:Y:S02]  /*03f0*/  IMAD R2, R2, 0x15, RZ ;  /* 0x0000001502027824 */ /* 0x000fe400078e02ff */
        /* <DEDUP_REMOVED lines=10> */
[C---:B---3--:R-:W-:Y:S01]  /*04a0*/  IADD3 R2, P0, PT, R9.reuse, UR8, RZ ;  /* 0x0000000809027c10 */ /* 0x048fe2000ff1e0ff */
[----:B0-----:R-:W-:Y:S01]  /*04b0*/  IMAD.WIDE R4, R9, 0x4, R4 ;  /* 0x0000000409047825 */ /* 0x001fe200078e0204 */
[----:B------:R-:W-:Y:S02]  /*04c0*/  LEA.HI R0, R3, R0, RZ, 0xd ;  /* 0x0000000003007211 */ /* 0x000fe400078f68ff */
[----:B------:R-:W-:-:S02]  /*04d0*/  LEA.HI.X.SX32 R3, R9, UR9, 0x1, P0 ;  /* 0x0000000909037c11 */ /* 0x000fc400080f0eff */
[----:B------:R-:W-:Y:S01]  /*04e0*/  LEA.HI R9, R11, R0, RZ, 0xf ;  /* 0x000000000b097211 */ /* 0x000fe200078f78ff */
[----:B------:R-:W-:Y:S04]  /*04f0*/  STG.E desc[UR4][R4.64], R7 ;  /* 0x0000000704007986 */ /* 0x000fe8000c101904 */
[----:B------:R-:W-:Y:S01]  /*0500*/  STG.E.U8 desc[UR4][R2.64], R9 ;  /* 0x0000000902007986 */ /* 0x000fe2000c101104 */
[----:B------:R-:W-:Y:S05]  /*0510*/  EXIT ;  /* 0x000000000000794d */ /* 0x000fea0003800000 */
.L_x_16:
        /* <DEDUP_REMOVED lines=14> */
.L_x_23:


//--------------------- .text._Z22nearestNeighborsKernelPhS_iiiii --------------------------
	.section	.text._Z22nearestNeighborsKernelPhS_iiiii,"ax",@progbits
	.align	128
        .global         _Z22nearestNeighborsKernelPhS_iiiii
        .type           _Z22nearestNeighborsKernelPhS_iiiii,@function
        .size           _Z22nearestNeighborsKernelPhS_iiiii,(.L_x_24 - _Z22nearestNeighborsKernelPhS_iiiii)
        .other          _Z22nearestNeighborsKernelPhS_iiiii,@"STO_CUDA_ENTRY STV_DEFAULT"
_Z22nearestNeighborsKernelPhS_iiiii:
.text._Z22nearestNeighborsKernelPhS_iiiii:
        /* <DEDUP_REMOVED lines=16> */
[----:B------:R-:W2:Y:S01]  /*0100*/  LDCU.128 UR8, c[0x0][0x380] ;  /* 0x00007000ff0877ac */ /* 0x000ea20008000c00 */
[----:B0-----:R-:W-:-:S04]  /*0110*/  IABS R7, R8 ;  /* 0x0000000800077213 */ /* 0x001fc80000000000 */
[----:B------:R-:W0:Y:S08]  /*0120*/  I2F.RP R2, R7 ;  /* 0x0000000700027306 */ /* 0x000e300000209400 */
[----:B0-----:R-:W0:Y:S02]  /*0130*/  MUFU.RCP R2, R2 ;  /* 0x0000000200027308 */ /* 0x001e240000001000 */
[----:B0-----:R-:W-:-:S06]  /*0140*/  VIADD R4, R2, 0xffffffe ;  /* 0x0ffffffe02047836 */ /* 0x001fcc0000000000 */
[----:B------:R0:W3:Y:S02]  /*0150*/  F2I.FTZ.U32.TRUNC.NTZ R5, R4 ;  /* 0x0000000400057305 */ /* 0x0000e4000021f000 */
[----:B0-----:R-:W-:Y:S02]  /*0160*/  IMAD.MOV.U32 R4, RZ, RZ, RZ ;  /* 0x000000ffff047224 */ /* 0x001fe400078e00ff */
[----:B---3--:R-:W-:-:S04]  /*0170*/  IMAD.MOV R6, RZ, RZ, -R5 ;  /* 0x000000ffff067224 */ /* 0x008fc800078e0a05 */
[----:B------:R-:W-:Y:S01]  /*0180*/  IMAD R9, R6, R7, RZ ;  /* 0x0000000706097224 */ /* 0x000fe200078e02ff */
[----:B------:R-:W-:-:S03]  /*0190*/  IABS R6, R3 ;  /* 0x0000000300067213 */ /* 0x000fc60000000000 */
[----:B------:R-:W-:-:S06]  /*01a0*/  IMAD.HI.U32 R5, R5, R9, R4 ;  /* 0x0000000905057227 */ /* 0x000fcc00078e0004 */
[----:B------:R-:W-:-:S04]  /*01b0*/  IMAD.HI.U32 R2, R5, R6, RZ ;  /* 0x0000000605027227 */ /* 0x000fc800078e00ff */
[----:B------:R-:W-:Y:S01]  /*01c0*/  IMAD.HI.U32 R5, R5, R10, RZ ;  /* 0x0000000a05057227 */ /* 0x000fe200078e00ff */
[----:B------:R-:W-:-:S03]  /*01d0*/  IADD3 R4, PT, PT, -R2, RZ, RZ ;  /* 0x000000ff02047210 */ /* 0x000fc60007ffe1ff */
[----:B------:R-:W-:Y:S02]  /*01e0*/  IMAD.MOV R9, RZ, RZ, -R5 ;  /* 0x000000ffff097224 */ /* 0x000fe400078e0a05 */
[C---:B------:R-:W-:Y:S02]  /*01f0*/  IMAD R4, R7.reuse, R4, R6 ;  /* 0x0000000407047224 */ /* 0x040fe400078e0206 */
[----:B------:R-:W-:-:S03]  /*0200*/  IMAD R6, R7, R9, R10 ;  /* 0x0000000907067224 */ /* 0x000fc600078e020a */
[C---:B------:R-:W-:Y:S02]  /*0210*/  ISETP.GT.U32.AND P4, PT, R7.reuse, R4, PT ;  /* 0x000000040700720c */ /* 0x040fe40003f84070 */
[----:B------:R-:W-:-:S11]  /*0220*/  ISETP.GT.U32.AND P5, PT, R7, R6, PT ;  /* 0x000000060700720c */ /* 0x000fd60003fa4070 */
[----:B------:R-:W-:Y:S02]  /*0230*/  @!P4 IMAD.IADD R4, R4, 0x1, -R7 ;  /* 0x000000010404c824 */ /* 0x000fe400078e0a07 */
[-C--:B------:R-:W-:Y:S01]  /*0240*/  @!P5 IADD3 R6, PT, PT, R6, -R7.reuse, RZ ;  /* 0x800000070606d210 */ /* 0x080fe20007ffe0ff */
[----:B------:R-:W-:Y:S02]  /*0250*/  @!P5 VIADD R5, R5, 0x1 ;  /* 0x000000010505d836 */ /* 0x000fe40000000000 */
[-C--:B------:R-:W-:Y:S01]  /*0260*/  ISETP.GE.U32.AND P2, PT, R4, R7.reuse, PT ;  /* 0x000000070400720c */ /* 0x080fe20003f46070 */
[----:B------:R-:W-:Y:S01]  /*0270*/  @!P4 VIADD R2, R2, 0x1 ;  /* 0x000000010202c836 */ /* 0x000fe20000000000 */
[----:B------:R-:W-:Y:S02]  /*0280*/  ISETP.GE.U32.AND P3, PT, R6, R7, PT ;  /* 0x000000070600720c */ /* 0x000fe40003f66070 */
[-C--:B------:R-:W-:Y:S02]  /*0290*/  LOP3.LUT R6, R0, R8.reuse, RZ, 0x3c, !PT ;  /* 0x0000000800067212 */ /* 0x080fe400078e3cff */
[----:B------:R-:W-:-:S02]  /*02a0*/  LOP3.LUT R4, R3, R8, RZ, 0x3c, !PT ;  /* 0x0000000803047212 */ /* 0x000fc400078e3cff */
[----:B------:R-:W-:Y:S02]  /*02b0*/  ISETP.GE.AND P1, PT, R6, RZ, PT ;  /* 0x000000ff0600720c */ /* 0x000fe40003f26270 */
[----:B------:R-:W-:-:S03]  /*02c0*/  ISETP.GE.AND P0, PT, R4, RZ, PT ;  /* 0x000000ff0400720c */ /* 0x000fc60003f06270 */
[----:B------:R-:W-:Y:S02]  /*02d0*/  @P2 IADD3 R2, PT, PT, R2, 0x1, RZ ;  /* 0x0000000102022810 */ /* 0x000fe40007ffe0ff */
[----:B------:R-:W-:Y:S01]  /*02e0*/  @P3 VIADD R5, R5, 0x1 ;  /* 0x0000000105053836 */ /* 0x000fe20000000000 */
[----:B------:R-:W-:-:S03]  /*02f0*/  ISETP.NE.AND P2, PT, R8, RZ, PT ;  /* 0x000000ff0800720c */ /* 0x000fc60003f45270 */
[----:B------:R-:W-:Y:S01]  /*0300*/  IMAD.MOV.U32 R4, RZ, RZ, R5 ;  /* 0x000000ffff047224 */ /* 0x000fe200078e0005 */
[----:B------:R-:W-:-:S03]  /*0310*/  LOP3.LUT R5, RZ, R8, RZ, 0x33, !PT ;  /* 0x00000008ff057212 */ /* 0x000fc600078e33ff */
[----:B------:R-:W-:Y:S01]  /*0320*/  @!P1 IMAD.MOV R4, RZ, RZ, -R4 ;  /* 0x000000ffff049224 */ /* 0x000fe200078e0a04 */
[----:B------:R-:W-:-:S04]  /*0330*/  @!P0 IADD3 R2, PT, PT, -R2, RZ, RZ ;  /* 0x000000ff02028210 */ /* 0x000fc80007ffe1ff */
[C---:B------:R-:W-:Y:S02]  /*0340*/  SEL R7, R5.reuse, R2, !P2 ;  /* 0x0000000205077207 */ /* 0x040fe40005000000 */
[----:B------:R-:W-:-:S05]  /*0350*/  SEL R4, R5, R4, !P2 ;  /* 0x0000000405047207 */ /* 0x000fca0005000000 */
[----:B-1----:R-:W-:Y:S01]  /*0360*/  IMAD R4, R4, UR4, R7 ;  /* 0x0000000404047c24 */ /* 0x002fe2000f8e0207 */
[----:B------:R-:W0:Y:S03]  /*0370*/  LDCU.64 UR4, c[0x0][0x358] ;  /* 0x00006b00ff0477ac */ /* 0x000e260008000a00 */
[----:B------:R-:W-:-:S05]  /*0380*/  IMAD R2, R4, 0x3, RZ ;  /* 0x0000000304027824 */ /* 0x000fca00078e02ff */
[----:B--2---:R-:W-:-:S04]  /*0390*/  IADD3 R4, P0, PT, R2, UR10, RZ ;  /* 0x0000000a02047c10 */ /* 0x004fc8000ff1e0ff */
[----:B------:R-:W-:-:S05]  /*03a0*/  LEA.HI.X.SX32 R5, R2, UR11, 0x1, P0 ;  /* 0x0000000b02057c11 */ /* 0x000fca00080f0eff */
[----:B0-----:R-:W2:Y:S01]  /*03b0*/  LDG.E.U8 R7, desc[UR4][R4.64] ;  /* 0x0000000404077981 */ /* 0x001ea2000c1e1100 */
[----:B------:R-:W-:-:S04]  /*03c0*/  IMAD R0, R0, UR6, R3 ;  /* 0x0000000600007c24 */ /* 0x000fc8000f8e0203 */
[----:B------:R-:W-:-:S05]  /*03d0*/  IMAD R0, R0, 0x3, RZ ;  /* 0x0000000300007824 */ /* 0x000fca00078e02ff */
[----:B------:R-:W-:-:S04]  /*03e0*/  IADD3 R2, P0, PT, R0, UR8, RZ ;  /* 0x0000000800027c10 */ /* 0x000fc8000ff1e0ff */
[----:B------:R-:W-:-:S05]  /*03f0*/  LEA.HI.X.SX32 R3, R0, UR9, 0x1, P0 ;  /* 0x0000000900037c11 */ /* 0x000fca00080f0eff */
[----:B--2---:R-:W-:Y:S04]  /*0400*/  STG.E.U8 desc[UR4][R2.64], R7 ;  /* 0x0000000702007986 */ /* 0x004fe8000c101104 */
[----:B------:R-:W2:Y:S04]  /*0410*/  LDG.E.U8 R9, desc[UR4][R4.64+0x1] ;  /* 0x0000010404097981 */ /* 0x000ea8000c1e1100 */
[----:B--2---:R-:W-:Y:S04]  /*0420*/  STG.E.U8 desc[UR4][R2.64+0x1], R9 ;  /* 0x0000010902007986 */ /* 0x004fe8000c101104 */
[----:B------:R-:W2:Y:S04]  /*0430*/  LDG.E.U8 R11, desc[UR4][R4.64+0x2] ;  /* 0x00000204040b7981 */ /* 0x000ea8000c1e1100 */
[----:B--2---:R-:W-:Y:S01]  /*0440*/  STG.E.U8 desc[UR4][R2.64+0x2], R11 ;  /* 0x0000020b02007986 */ /* 0x004fe2000c101104 */
[----:B------:R-:W-:Y:S05]  /*0450*/  EXIT ;  /* 0x000000000000794d */ /* 0x000fea0003800000 */
.L_x_17:
        /* <DEDUP_REMOVED lines=10> */
.L_x_24:


//--------------------- .text._Z19RGB2GreyscaleKernelPhS_ii --------------------------
	.section	.text._Z19RGB2GreyscaleKernelPhS_ii,"ax",@progbits
	.align	128
        .global         _Z19RGB2GreyscaleKernelPhS_ii
        .type           _Z19RGB2GreyscaleKernelPhS_ii,@function
        .size           _Z19RGB2GreyscaleKernelPhS_ii,(.L_x_25 - _Z19RGB2GreyscaleKernelPhS_ii)
        .other          _Z19RGB2GreyscaleKernelPhS_ii,@"STO_CUDA_ENTRY STV_DEFAULT"
_Z19RGB2GreyscaleKernelPhS_ii:
.text._Z19RGB2GreyscaleKernelPhS_ii:
        /* <DEDUP_REMOVED lines=13> */
[----:B------:R-:W0:Y:S01]  /*00d0*/  LDCU.128 UR8, c[0x0][0x380] ;  /* 0x00007000ff0877ac */ /* 0x000e220008000c00 */
[----:B------:R-:W-:Y:S01]  /*00e0*/  IMAD R0, R0, UR6, R3 ;  /* 0x0000000600007c24 */ /* 0x000fe2000f8e0203 */
[----:B------:R-:W1:Y:S03]  /*00f0*/  LDCU.64 UR4, c[0x0][0x358] ;  /* 0x00006b00ff0477ac */ /* 0x000e660008000a00 */
[----:B------:R-:W-:-:S05]  /*0100*/  IMAD R3, R0, 0x3, RZ ;  /* 0x0000000300037824 */ /* 0x000fca00078e02ff */
[----:B0-----:R-:W-:-:S04]  /*0110*/  IADD3 R2, P0, PT, R3, UR8, RZ ;  /* 0x0000000803027c10 */ /* 0x001fc8000ff1e0ff */
[----:B------:R-:W-:-:S05]  /*0120*/  LEA.HI.X.SX32 R3, R3, UR9, 0x1, P0 ;  /* 0x0000000903037c11 */ /* 0x000fca00080f0eff */
[----:B-1----:R-:W2:Y:S04]  /*0130*/  LDG.E.U8 R4, desc[UR4][R2.64] ;  /* 0x0000000402047981 */ /* 0x002ea8000c1e1100 */
[----:B------:R-:W3:Y:S04]  /*0140*/  LDG.E.U8 R5, desc[UR4][R2.64+0x1] ;  /* 0x0000010402057981 */ /* 0x000ee8000c1e1100 */
[----:B------:R-:W4:Y:S01]  /*0150*/  LDG.E.U8 R6, desc[UR4][R2.64+0x2] ;  /* 0x0000020402067981 */ /* 0x000f22000c1e1100 */
[----:B--2---:R-:W-:Y:S02]  /*0160*/  IMAD R4, R4, 0x15, RZ ;  /* 0x0000001504047824 */ /* 0x004fe400078e02ff */
[----:B---3--:R-:W-:-:S02]  /*0170*/  IMAD R5, R5, 0x47, RZ ;  /* 0x0000004705057824 */ /* 0x008fc400078e02ff */
[----:B------:R-:W-:Y:S02]  /*0180*/  IMAD R4, R4, 0x147b, RZ ;  /* 0x0000147b04047824 */ /* 0x000fe400078e02ff */
[----:B----4-:R-:W-:Y:S02]  /*0190*/  IMAD R6, R6, 0x7, RZ ;  /* 0x0000000706067824 */ /* 0x010fe400078e02ff */
[----:B------:R-:W-:Y:S01]  /*01a0*/  IMAD R8, R5, 0x147b, RZ ;  /* 0x0000147b05087824 */ /* 0x000fe200078e02ff */
[----:B------:R-:W-:Y:S01]  /*01b0*/  SHF.R.U32.HI R5, RZ, 0x13, R4 ;  /* 0x00000013ff057819 */ /* 0x000fe20000011604 */
[----:B------:R-:W-:Y:S01]  /*01c0*/  IMAD R7, R6, 0x51f, RZ ;  /* 0x0000051f06077824 */ /* 0x000fe200078e02ff */
[----:B------:R-:W-:Y:S02]  /*01d0*/  IADD3 R4, P0, PT, R0, UR10, RZ ;  /* 0x0000000a00047c10 */ /* 0x000fe4000ff1e0ff */
[----:B------:R-:W-:Y:S02]  /*01e0*/  LEA.HI R6, R8, R5, RZ, 0xd ;  /* 0x0000000508067211 */ /* 0x000fe400078f68ff */
[----:B------:R-:W-:-:S02]  /*01f0*/  LEA.HI.X.SX32 R5, R0, UR11, 0x1, P0 ;  /* 0x0000000b00057c11 */ /* 0x000fc400080f0eff */
[----:B------:R-:W-:-:S05]  /*0200*/  LEA.HI R3, R7, R6, RZ, 0xf ;  /* 0x0000000607037211 */ /* 0x000fca00078f78ff */
[----:B------:R-:W-:Y:S01]  /*0210*/  STG.E.U8 desc[UR4][R4.64], R3 ;  /* 0x0000000304007986 */ /* 0x000fe2000c101104 */
[----:B------:R-:W-:Y:S05]  /*0220*/  EXIT ;  /* 0x000000000000794d */ /* 0x000fea0003800000 */
.L_x_18:
        /* <DEDUP_REMOVED lines=13> */
.L_x_25:


//--------------------- .nv.shared._Z16rgbaToRGB_KernelPhP6RGBA_ti --------------------------
	.section	.nv.shared._Z16rgbaToRGB_KernelPhP6RGBA_ti,"aw",@nobits
	.sectionflags	@""
	.align	16
.nv.shared._Z16rgbaToRGB_KernelPhP6RGBA_ti:
	.zero		2048


//--------------------- .nv.shared.reserved.0     --------------------------
	.section	.nv.shared.reserved.0,"aw",@nobits
	.weak		__nv_reservedSMEM_offset_0_alias
	.size		__nv_reservedSMEM_offset_0_alias, 0, 64
	.other		__nv_reservedSMEM_offset_0_alias,@"STO_CUDA_RESERVED_SHARED STV_DEFAULT"
__nv_reservedSMEM_offset_0_alias:
	.zero		0
	.zero		64


//--------------------- .nv.shared._Z16rgbToRGBA_KernelP6RGBA_tPhi --------------------------
	.section	.nv.shared._Z16rgbToRGBA_KernelP6RGBA_tPhi,"aw",@nobits
	.sectionflags	@""
	.align	16
.nv.shared._Z16rgbToRGBA_KernelP6RGBA_tPhi:
	.zero		1792


//--------------------- .nv.shared._Z37nearestNeighbors_shared_memory_KernelP6RGBA_tPhS0_iiiii --------------------------
	.section	.nv.shared._Z37nearestNeighbors_shared_memory_KernelP6RGBA_tPhS0_iiiii,"aw",@nobits
	.sectionflags	@""
	.align	16
	.zero		1024


//--------------------- .nv.shared._Z58nearestNeighbors_shared_memory_one_thread_per_pixel_KernelP6RGBA_tPhS0_iiiii --------------------------
	.section	.nv.shared._Z58nearestNeighbors_shared_memory_one_thread_per_pixel_KernelP6RGBA_tPhS0_iiiii,"aw",@nobits
	.sectionflags	@""
	.align	16
	.zero		1024


//--------------------- .nv.shared._Z36nearestNeighbors_GreyCon_Kernel_RGBAP6RGBA_tPhS0_iiiii --------------------------
	.section	.nv.shared._Z36nearestNeighbors_GreyCon_Kernel_RGBAP6RGBA_tPhS0_iiiii,"aw",@nobits
	.sectionflags	@""
	.align	16
	.zero		1024


//--------------------- .nv.shared._Z22nearestNeighborsKernelPhS_iiiii --------------------------
	.section	.nv.shared._Z22nearestNeighborsKernelPhS_iiiii,"aw",@nobits
	.sectionflags	@""
	.align	16
	.zero		1024


//--------------------- .nv.shared._Z19RGB2GreyscaleKernelPhS_ii --------------------------
	.section	.nv.shared._Z19RGB2GreyscaleKernelPhS_ii,"aw",@nobits
	.sectionflags	@""
	.align	16
	.zero		1024


//--------------------- .nv.constant0._Z16rgbaToRGB_KernelPhP6RGBA_ti --------------------------
	.section	.nv.constant0._Z16rgbaToRGB_KernelPhP6RGBA_ti,"a",@progbits
	.sectionflags	@""
	.align	4
.nv.constant0._Z16rgbaToRGB_KernelPhP6RGBA_ti:
	.zero		916


//--------------------- .nv.constant0._Z16rgbToRGBA_KernelP6RGBA_tPhi --------------------------
	.section	.nv.constant0._Z16rgbToRGBA_KernelP6RGBA_tPhi,"a",@progbits
	.sectionflags	@""
	.align	4
.nv.constant0._Z16rgbToRGBA_KernelP6RGBA_tPhi:
	.zero		916


//--------------------- .nv.constant0._Z37nearestNeighbors_shared_memory_KernelP6RGBA_tPhS0_iiiii --------------------------
	.section	.nv.constant0._Z37nearestNeighbors_shared_memory_KernelP6RGBA_tPhS0_iiiii,"a",@progbits
	.sectionflags	@""
	.align	4
.nv.constant0._Z37nearestNeighbors_shared_memory_KernelP6RGBA_tPhS0_iiiii:
	.zero		940


//--------------------- .nv.constant0._Z58nearestNeighbors_shared_memory_one_thread_per_pixel_KernelP6RGBA_tPhS0_iiiii --------------------------
	.section	.nv.constant0._Z58nearestNeighbors_shared_memory_one_thread_per_pixel_KernelP6RGBA_tPhS0_iiiii,"a",@progbits
	.sectionflags	@""
	.align	4
.nv.constant0._Z58nearestNeighbors_shared_memory_one_thread_per_pixel_KernelP6RGBA_tPhS0_iiiii:
	.zero		940


//--------------------- .nv.constant0._Z36nearestNeighbors_GreyCon_Kernel_RGBAP6RGBA_tPhS0_iiiii --------------------------
	.section	.nv.constant0._Z36nearestNeighbors_GreyCon_Kernel_RGBAP6RGBA_tPhS0_iiiii,"a",@progbits
	.sectionflags	@""
	.align	4
.nv.constant0._Z36nearestNeighbors_GreyCon_Kernel_RGBAP6RGBA_tPhS0_iiiii:
	.zero		940


//--------------------- .nv.constant0._Z22nearestNeighborsKernelPhS_iiiii --------------------------
	.section	.nv.constant0._Z22nearestNeighborsKernelPhS_iiiii,"a",@progbits
	.sectionflags	@""
	.align	4
.nv.constant0._Z22nearestNeighborsKernelPhS_iiiii:
	.zero		932


//--------------------- .nv.constant0._Z19RGB2GreyscaleKernelPhS_ii --------------------------
	.section	.nv.constant0._Z19RGB2GreyscaleKernelPhS_ii,"a",@progbits
	.sectionflags	@""
	.align	4
.nv.constant0._Z19RGB2GreyscaleKernelPhS_ii:
	.zero		920


//--------------------- SYMBOLS --------------------------

	.type		.nv.reservedSmem.offset0,@object
	.size		.nv.reservedSmem.offset0,0x4
	.type		.nv.reservedSmem.cap,@object
	.size		.nv.reservedSmem.cap,0x4
